//
// Generated by NVIDIA NVVM Compiler
//
// Compiler Build ID: CL-36424714
// Cuda compilation tools, release 13.0, V13.0.88
// Based on NVVM 20.0.0
//

.version 9.0
.target sm_100
.address_size 64

	// .globl	_Z19calcAccumLULCEffectPfPKiPKhS3_PKfS5_S5_S5_S1_iifffii

.visible .entry _Z19calcAccumLULCEffectPfPKiPKhS3_PKfS5_S5_S5_S1_iifffii(
	.param .u64 .ptr .align 1 _Z19calcAccumLULCEffectPfPKiPKhS3_PKfS5_S5_S5_S1_iifffii_param_0,
	.param .u64 .ptr .align 1 _Z19calcAccumLULCEffectPfPKiPKhS3_PKfS5_S5_S5_S1_iifffii_param_1,
	.param .u64 .ptr .align 1 _Z19calcAccumLULCEffectPfPKiPKhS3_PKfS5_S5_S5_S1_iifffii_param_2,
	.param .u64 .ptr .align 1 _Z19calcAccumLULCEffectPfPKiPKhS3_PKfS5_S5_S5_S1_iifffii_param_3,
	.param .u64 .ptr .align 1 _Z19calcAccumLULCEffectPfPKiPKhS3_PKfS5_S5_S5_S1_iifffii_param_4,
	.param .u64 .ptr .align 1 _Z19calcAccumLULCEffectPfPKiPKhS3_PKfS5_S5_S5_S1_iifffii_param_5,
	.param .u64 .ptr .align 1 _Z19calcAccumLULCEffectPfPKiPKhS3_PKfS5_S5_S5_S1_iifffii_param_6,
	.param .u64 .ptr .align 1 _Z19calcAccumLULCEffectPfPKiPKhS3_PKfS5_S5_S5_S1_iifffii_param_7,
	.param .u64 .ptr .align 1 _Z19calcAccumLULCEffectPfPKiPKhS3_PKfS5_S5_S5_S1_iifffii_param_8,
	.param .u32 _Z19calcAccumLULCEffectPfPKiPKhS3_PKfS5_S5_S5_S1_iifffii_param_9,
	.param .u32 _Z19calcAccumLULCEffectPfPKiPKhS3_PKfS5_S5_S5_S1_iifffii_param_10,
	.param .f32 _Z19calcAccumLULCEffectPfPKiPKhS3_PKfS5_S5_S5_S1_iifffii_param_11,
	.param .f32 _Z19calcAccumLULCEffectPfPKiPKhS3_PKfS5_S5_S5_S1_iifffii_param_12,
	.param .f32 _Z19calcAccumLULCEffectPfPKiPKhS3_PKfS5_S5_S5_S1_iifffii_param_13,
	.param .u32 _Z19calcAccumLULCEffectPfPKiPKhS3_PKfS5_S5_S5_S1_iifffii_param_14,
	.param .u32 _Z19calcAccumLULCEffectPfPKiPKhS3_PKfS5_S5_S5_S1_iifffii_param_15
)
{
	.local .align 8 .b8 	__local_depot0[72];
	.reg .b64 	%SP;
	.reg .b64 	%SPL;
	.reg .pred 	%p<37>;
	.reg .b16 	%rs<4>;
	.reg .b32 	%r<119>;
	.reg .b32 	%f<229>;
	.reg .b64 	%rd<85>;
	.reg .b64 	%fd<27>;

	mov.u64 	%SPL, __local_depot0;
	ld.param.u64 	%rd17, [_Z19calcAccumLULCEffectPfPKiPKhS3_PKfS5_S5_S5_S1_iifffii_param_1];
	ld.param.u64 	%rd18, [_Z19calcAccumLULCEffectPfPKiPKhS3_PKfS5_S5_S5_S1_iifffii_param_2];
	ld.param.u64 	%rd19, [_Z19calcAccumLULCEffectPfPKiPKhS3_PKfS5_S5_S5_S1_iifffii_param_4];
	ld.param.u64 	%rd20, [_Z19calcAccumLULCEffectPfPKiPKhS3_PKfS5_S5_S5_S1_iifffii_param_5];
	ld.param.u64 	%rd21, [_Z19calcAccumLULCEffectPfPKiPKhS3_PKfS5_S5_S5_S1_iifffii_param_6];
	ld.param.u64 	%rd22, [_Z19calcAccumLULCEffectPfPKiPKhS3_PKfS5_S5_S5_S1_iifffii_param_7];
	ld.param.u32 	%r25, [_Z19calcAccumLULCEffectPfPKiPKhS3_PKfS5_S5_S5_S1_iifffii_param_10];
	ld.param.f32 	%f22, [_Z19calcAccumLULCEffectPfPKiPKhS3_PKfS5_S5_S5_S1_iifffii_param_11];
	ld.param.f32 	%f23, [_Z19calcAccumLULCEffectPfPKiPKhS3_PKfS5_S5_S5_S1_iifffii_param_12];
	ld.param.f32 	%f24, [_Z19calcAccumLULCEffectPfPKiPKhS3_PKfS5_S5_S5_S1_iifffii_param_13];
	ld.param.u32 	%r28, [_Z19calcAccumLULCEffectPfPKiPKhS3_PKfS5_S5_S5_S1_iifffii_param_14];
	ld.param.u32 	%r27, [_Z19calcAccumLULCEffectPfPKiPKhS3_PKfS5_S5_S5_S1_iifffii_param_15];
	cvta.to.global.u64 	%rd1, %rd22;
	cvta.to.global.u64 	%rd2, %rd21;
	cvta.to.global.u64 	%rd3, %rd17;
	cvta.to.global.u64 	%rd4, %rd20;
	cvta.to.global.u64 	%rd5, %rd19;
	cvta.to.global.u64 	%rd6, %rd18;
	add.u64 	%rd7, %SPL, 0;
	mov.u32 	%r29, %tid.x;
	mov.u32 	%r30, %ntid.x;
	mov.u32 	%r31, %ctaid.x;
	mad.lo.s32 	%r113, %r30, %r31, %r29;
	mov.u32 	%r32, %tid.y;
	mov.u32 	%r33, %ntid.y;
	mov.u32 	%r34, %ctaid.y;
	mad.lo.s32 	%r114, %r33, %r34, %r32;
	setp.ge.s32 	%p1, %r113, %r27;
	setp.ge.s32 	%p2, %r114, %r28;
	or.pred  	%p3, %p1, %p2;
	@%p3 bra 	$L__BB0_36;
	mov.b32 	%r36, 0;
	st.local.v2.u32 	[%rd7], {%r36, %r36};
	mov.b32 	%r37, 1;
	st.local.v2.u32 	[%rd7+8], {%r37, %r36};
	st.local.v2.u32 	[%rd7+16], {%r37, %r37};
	st.local.v2.u32 	[%rd7+24], {%r36, %r37};
	mov.b32 	%r38, -1;
	st.local.v2.u32 	[%rd7+32], {%r38, %r37};
	st.local.v2.u32 	[%rd7+40], {%r38, %r36};
	st.local.v2.u32 	[%rd7+48], {%r38, %r38};
	st.local.v2.u32 	[%rd7+56], {%r36, %r38};
	st.local.v2.u32 	[%rd7+64], {%r37, %r38};
	mad.lo.s32 	%r3, %r27, %r114, %r113;
	add.s32 	%r4, %r27, -1;
	add.s32 	%r5, %r28, -1;
	mov.f32 	%f228, 0f00000000;
	setp.gt.s32 	%p4, %r25, 0;
	@%p4 bra 	$L__BB0_12;
	mov.b32 	%r116, 0;
	mov.f32 	%f227, %f228;
$L__BB0_3:
	setp.gt.f32 	%p5, %f227, %f23;
	@%p5 bra 	$L__BB0_35;
	mad.lo.s32 	%r40, %r114, %r27, %r113;
	cvt.s64.s32 	%rd25, %r40;
	add.s64 	%rd26, %rd6, %rd25;
	ld.global.u8 	%rs2, [%rd26];
	setp.eq.s16 	%p6, %rs2, 0;
	mov.b64 	%rd83, 0;
	@%p6 bra 	$L__BB0_6;
	cvt.rn.f32.u16 	%f27, %rs2;
	mov.b32 	%r41, %f27;
	add.s32 	%r42, %r41, -1060439283;
	and.b32  	%r43, %r42, -8388608;
	sub.s32 	%r44, %r41, %r43;
	mov.b32 	%f28, %r44;
	cvt.rn.f32.s32 	%f29, %r43;
	fma.rn.f32 	%f30, %f29, 0f34000000, 0f00000000;
	add.f32 	%f31, %f28, 0fBF800000;
	fma.rn.f32 	%f32, %f31, 0f3DC6B27F, 0fBE2C7F30;
	fma.rn.f32 	%f33, %f32, %f31, 0f3E2FCF2A;
	fma.rn.f32 	%f34, %f33, %f31, 0fBE374E43;
	fma.rn.f32 	%f35, %f34, %f31, 0f3E520BF4;
	fma.rn.f32 	%f36, %f35, %f31, 0fBE763C8B;
	fma.rn.f32 	%f37, %f36, %f31, 0f3E93BF99;
	fma.rn.f32 	%f38, %f37, %f31, 0fBEB8AA49;
	fma.rn.f32 	%f39, %f38, %f31, 0f3EF6384A;
	fma.rn.f32 	%f40, %f39, %f31, 0fBF38AA3B;
	mul.f32 	%f41, %f31, %f40;
	mul.f32 	%f42, %f31, %f41;
	fma.rn.f32 	%f43, %f31, 0f3FB8AA3B, %f42;
	add.f32 	%f44, %f30, %f43;
	setp.gt.u32 	%p7, %r41, 2139095039;
	fma.rn.f32 	%f45, %f27, 0f7F800000, 0f7F800000;
	selp.f32 	%f46, %f45, %f44, %p7;
	cvt.rzi.s32.f32 	%r45, %f46;
	add.s32 	%r46, %r45, 1;
	cvt.s64.s32 	%rd83, %r46;
$L__BB0_6:
	shl.b64 	%rd27, %rd83, 3;
	add.s64 	%rd28, %rd7, %rd27;
	ld.local.v2.u32 	{%r47, %r48}, [%rd28];
	add.s32 	%r51, %r47, %r113;
	max.s32 	%r52, %r51, 0;
	min.s32 	%r18, %r52, %r4;
	add.s32 	%r53, %r48, %r114;
	max.s32 	%r54, %r53, 0;
	min.s32 	%r19, %r54, %r5;
	sub.s32 	%r55, %r18, %r113;
	sub.s32 	%r56, %r19, %r114;
	mul.wide.u32 	%rd29, %r114, 4;
	add.s64 	%rd30, %rd5, %rd29;
	ld.global.f32 	%f47, [%rd30];
	mul.wide.s32 	%rd31, %r113, 4;
	add.s64 	%rd32, %rd4, %rd31;
	ld.global.f32 	%f48, [%rd32];
	cvt.rn.f32.s32 	%f49, %r56;
	mul.f32 	%f50, %f48, %f49;
	mul.f32 	%f51, %f50, %f50;
	cvt.rn.f32.s32 	%f52, %r55;
	mul.f32 	%f53, %f47, %f52;
	fma.rn.f32 	%f54, %f53, %f53, %f51;
	sqrt.rn.f32 	%f55, %f54;
	add.f32 	%f17, %f227, %f55;
	setp.eq.s32 	%p8, %r18, %r113;
	setp.eq.s32 	%p9, %r19, %r114;
	and.pred  	%p10, %p8, %p9;
	@%p10 bra 	$L__BB0_35;
	mad.lo.s32 	%r20, %r19, %r27, %r18;
	mul.wide.s32 	%rd33, %r20, 4;
	add.s64 	%rd34, %rd3, %rd33;
	ld.global.u32 	%r57, [%rd34];
	cvt.rn.f32.s32 	%f56, %r57;
	setp.gtu.f32 	%p11, %f22, %f56;
	sub.f32 	%f57, %f17, %f227;
	fma.rn.f32 	%f58, %f57, 0f00000000, %f228;
	selp.f32 	%f228, %f228, %f58, %p11;
	setp.gt.f32 	%p12, %f17, %f23;
	@%p12 bra 	$L__BB0_35;
	cvt.s64.s32 	%rd36, %r20;
	add.s64 	%rd37, %rd6, %rd36;
	ld.global.u8 	%rs3, [%rd37];
	setp.eq.s16 	%p13, %rs3, 0;
	mov.b64 	%rd84, 0;
	@%p13 bra 	$L__BB0_10;
	cvt.rn.f32.u16 	%f59, %rs3;
	mov.b32 	%r58, %f59;
	add.s32 	%r59, %r58, -1060439283;
	and.b32  	%r60, %r59, -8388608;
	sub.s32 	%r61, %r58, %r60;
	mov.b32 	%f60, %r61;
	cvt.rn.f32.s32 	%f61, %r60;
	fma.rn.f32 	%f62, %f61, 0f34000000, 0f00000000;
	add.f32 	%f63, %f60, 0fBF800000;
	fma.rn.f32 	%f64, %f63, 0f3DC6B27F, 0fBE2C7F30;
	fma.rn.f32 	%f65, %f64, %f63, 0f3E2FCF2A;
	fma.rn.f32 	%f66, %f65, %f63, 0fBE374E43;
	fma.rn.f32 	%f67, %f66, %f63, 0f3E520BF4;
	fma.rn.f32 	%f68, %f67, %f63, 0fBE763C8B;
	fma.rn.f32 	%f69, %f68, %f63, 0f3E93BF99;
	fma.rn.f32 	%f70, %f69, %f63, 0fBEB8AA49;
	fma.rn.f32 	%f71, %f70, %f63, 0f3EF6384A;
	fma.rn.f32 	%f72, %f71, %f63, 0fBF38AA3B;
	mul.f32 	%f73, %f63, %f72;
	mul.f32 	%f74, %f63, %f73;
	fma.rn.f32 	%f75, %f63, 0f3FB8AA3B, %f74;
	add.f32 	%f76, %f62, %f75;
	setp.gt.u32 	%p14, %r58, 2139095039;
	fma.rn.f32 	%f77, %f59, 0f7F800000, 0f7F800000;
	selp.f32 	%f78, %f77, %f76, %p14;
	cvt.rzi.s32.f32 	%r62, %f78;
	add.s32 	%r63, %r62, 1;
	cvt.s64.s32 	%rd84, %r63;
$L__BB0_10:
	shl.b64 	%rd38, %rd84, 3;
	add.s64 	%rd39, %rd7, %rd38;
	ld.local.v2.u32 	{%r64, %r65}, [%rd39];
	add.s32 	%r68, %r64, %r18;
	max.s32 	%r69, %r68, 0;
	min.s32 	%r113, %r69, %r4;
	add.s32 	%r70, %r65, %r19;
	max.s32 	%r71, %r70, 0;
	min.s32 	%r114, %r71, %r5;
	sub.s32 	%r72, %r113, %r18;
	sub.s32 	%r73, %r114, %r19;
	mul.wide.u32 	%rd40, %r19, 4;
	add.s64 	%rd41, %rd5, %rd40;
	ld.global.f32 	%f79, [%rd41];
	mul.wide.s32 	%rd42, %r18, 4;
	add.s64 	%rd43, %rd4, %rd42;
	ld.global.f32 	%f80, [%rd43];
	cvt.rn.f32.s32 	%f81, %r73;
	mul.f32 	%f82, %f80, %f81;
	mul.f32 	%f83, %f82, %f82;
	cvt.rn.f32.s32 	%f84, %r72;
	mul.f32 	%f85, %f79, %f84;
	fma.rn.f32 	%f86, %f85, %f85, %f83;
	sqrt.rn.f32 	%f87, %f86;
	add.f32 	%f227, %f17, %f87;
	setp.eq.s32 	%p15, %r113, %r18;
	setp.eq.s32 	%p16, %r114, %r19;
	and.pred  	%p17, %p15, %p16;
	@%p17 bra 	$L__BB0_35;
	mad.lo.s32 	%r74, %r114, %r27, %r113;
	mul.wide.s32 	%rd44, %r74, 4;
	add.s64 	%rd45, %rd3, %rd44;
	ld.global.u32 	%r75, [%rd45];
	cvt.rn.f32.s32 	%f88, %r75;
	setp.gtu.f32 	%p18, %f22, %f88;
	sub.f32 	%f89, %f227, %f17;
	fma.rn.f32 	%f90, %f89, 0f00000000, %f228;
	selp.f32 	%f228, %f228, %f90, %p18;
	add.s32 	%r116, %r116, 2;
	setp.ne.s32 	%p19, %r116, 60000;
	@%p19 bra 	$L__BB0_3;
	bra.uni 	$L__BB0_35;
$L__BB0_12:
	mov.b32 	%r112, 0;
	cvt.s64.s32 	%rd58, %r3;
	cvt.f64.f32 	%fd18, %f24;
	mov.f32 	%f221, %f228;
$L__BB0_13:
	setp.gt.f32 	%p20, %f222, %f23;
	@%p20 bra 	$L__BB0_35;
	mad.lo.s32 	%r77, %r114, %r27, %r113;
	cvt.s64.s32 	%rd47, %r77;
	add.s64 	%rd48, %rd6, %rd47;
	ld.global.u8 	%rs1, [%rd48];
	setp.eq.s16 	%p21, %rs1, 0;
	mov.b64 	%rd82, 0;
	@%p21 bra 	$L__BB0_16;
	cvt.rn.f32.u16 	%f93, %rs1;
	mov.b32 	%r78, %f93;
	add.s32 	%r79, %r78, -1060439283;
	and.b32  	%r80, %r79, -8388608;
	sub.s32 	%r81, %r78, %r80;
	mov.b32 	%f94, %r81;
	cvt.rn.f32.s32 	%f95, %r80;
	fma.rn.f32 	%f96, %f95, 0f34000000, 0f00000000;
	add.f32 	%f97, %f94, 0fBF800000;
	fma.rn.f32 	%f98, %f97, 0f3DC6B27F, 0fBE2C7F30;
	fma.rn.f32 	%f99, %f98, %f97, 0f3E2FCF2A;
	fma.rn.f32 	%f100, %f99, %f97, 0fBE374E43;
	fma.rn.f32 	%f101, %f100, %f97, 0f3E520BF4;
	fma.rn.f32 	%f102, %f101, %f97, 0fBE763C8B;
	fma.rn.f32 	%f103, %f102, %f97, 0f3E93BF99;
	fma.rn.f32 	%f104, %f103, %f97, 0fBEB8AA49;
	fma.rn.f32 	%f105, %f104, %f97, 0f3EF6384A;
	fma.rn.f32 	%f106, %f105, %f97, 0fBF38AA3B;
	mul.f32 	%f107, %f97, %f106;
	mul.f32 	%f108, %f97, %f107;
	fma.rn.f32 	%f109, %f97, 0f3FB8AA3B, %f108;
	add.f32 	%f110, %f96, %f109;
	setp.gt.u32 	%p22, %r78, 2139095039;
	fma.rn.f32 	%f111, %f93, 0f7F800000, 0f7F800000;
	selp.f32 	%f112, %f111, %f110, %p22;
	cvt.rzi.s32.f32 	%r82, %f112;
	add.s32 	%r83, %r82, 1;
	cvt.s64.s32 	%rd82, %r83;
$L__BB0_16:
	shl.b64 	%rd49, %rd82, 3;
	add.s64 	%rd50, %rd7, %rd49;
	ld.local.v2.u32 	{%r84, %r85}, [%rd50];
	add.s32 	%r88, %r84, %r113;
	max.s32 	%r89, %r88, 0;
	min.s32 	%r9, %r89, %r4;
	add.s32 	%r90, %r85, %r114;
	max.s32 	%r91, %r90, 0;
	min.s32 	%r10, %r91, %r5;
	sub.s32 	%r92, %r9, %r113;
	sub.s32 	%r93, %r10, %r114;
	mul.wide.u32 	%rd51, %r114, 4;
	add.s64 	%rd52, %rd5, %rd51;
	ld.global.f32 	%f113, [%rd52];
	mul.wide.s32 	%rd53, %r113, 4;
	add.s64 	%rd54, %rd4, %rd53;
	ld.global.f32 	%f114, [%rd54];
	cvt.rn.f32.s32 	%f115, %r93;
	mul.f32 	%f116, %f114, %f115;
	mul.f32 	%f117, %f116, %f116;
	cvt.rn.f32.s32 	%f118, %r92;
	mul.f32 	%f119, %f113, %f118;
	fma.rn.f32 	%f120, %f119, %f119, %f117;
	sqrt.rn.f32 	%f121, %f120;
	add.f32 	%f222, %f222, %f121;
	setp.eq.s32 	%p23, %r9, %r113;
	setp.eq.s32 	%p24, %r10, %r114;
	and.pred  	%p25, %p23, %p24;
	@%p25 bra 	$L__BB0_35;
	mad.lo.s32 	%r94, %r10, %r27, %r9;
	mul.wide.s32 	%rd55, %r94, 4;
	add.s64 	%rd56, %rd3, %rd55;
	ld.global.u32 	%r95, [%rd56];
	cvt.rn.f32.s32 	%f122, %r95;
	setp.gtu.f32 	%p26, %f22, %f122;
	@%p26 bra 	$L__BB0_34;
	ld.param.u64 	%rd80, [_Z19calcAccumLULCEffectPfPKiPKhS3_PKfS5_S5_S5_S1_iifffii_param_3];
	cvta.to.global.u64 	%rd57, %rd80;
	add.s64 	%rd59, %rd57, %rd58;
	ld.global.u8 	%r11, [%rd59];
	mov.b32 	%r12, 0;
$L__BB0_19:
	ld.param.u64 	%rd81, [_Z19calcAccumLULCEffectPfPKiPKhS3_PKfS5_S5_S5_S1_iifffii_param_8];
	cvta.to.global.u64 	%rd60, %rd81;
	mul.wide.u32 	%rd61, %r12, 4;
	add.s64 	%rd62, %rd60, %rd61;
	ld.global.u32 	%r97, [%rd62];
	setp.eq.s32 	%p27, %r97, %r11;
	mov.f32 	%f223, 0f00000000;
	@%p27 bra 	$L__BB0_21;
	add.s32 	%r12, %r12, 1;
	setp.eq.s32 	%p28, %r12, %r25;
	@%p28 bra 	$L__BB0_33;
	bra.uni 	$L__BB0_19;
$L__BB0_21:
	ld.param.u32 	%r106, [_Z19calcAccumLULCEffectPfPKiPKhS3_PKfS5_S5_S5_S1_iifffii_param_9];
	setp.gt.s32 	%p29, %r106, 2;
	@%p29 bra 	$L__BB0_26;
	ld.param.u32 	%r110, [_Z19calcAccumLULCEffectPfPKiPKhS3_PKfS5_S5_S5_S1_iifffii_param_9];
	setp.eq.s32 	%p33, %r110, 1;
	@%p33 bra 	$L__BB0_32;
	ld.param.u32 	%r111, [_Z19calcAccumLULCEffectPfPKiPKhS3_PKfS5_S5_S5_S1_iifffii_param_9];
	setp.eq.s32 	%p34, %r111, 2;
	@%p34 bra 	$L__BB0_24;
	bra.uni 	$L__BB0_33;
$L__BB0_24:
	add.s64 	%rd70, %rd2, %rd61;
	ld.global.f32 	%f8, [%rd70];
	setp.gtu.f32 	%p35, %f222, %f8;
	@%p35 bra 	$L__BB0_33;
	cvt.f64.f32 	%fd15, %f8;
	mov.f64 	%fd16, 0d4005555555555555;
	div.rn.f64 	%fd17, %fd16, %fd15;
	mul.f64 	%fd19, %fd17, %fd18;
	cvt.rn.f32.f64 	%f194, %fd19;
	mul.wide.u32 	%rd71, %r12, 4;
	add.s64 	%rd72, %rd1, %rd71;
	ld.global.f32 	%f195, [%rd72];
	mul.f32 	%f196, %f195, %f194;
	cvt.f64.f32 	%fd20, %f196;
	div.rn.f32 	%f197, %f222, %f8;
	cvt.f64.f32 	%fd21, %f197;
	fma.rn.f64 	%fd22, %fd21, 0dBFF8000000000000, 0d3FF0000000000000;
	mul.f64 	%fd23, %fd21, 0d3FE0000000000000;
	mul.f64 	%fd24, %fd23, %fd21;
	fma.rn.f64 	%fd25, %fd24, %fd21, %fd22;
	mul.f64 	%fd26, %fd25, %fd20;
	cvt.rn.f32.f64 	%f223, %fd26;
	bra.uni 	$L__BB0_33;
$L__BB0_26:
	ld.param.u32 	%r107, [_Z19calcAccumLULCEffectPfPKiPKhS3_PKfS5_S5_S5_S1_iifffii_param_9];
	setp.eq.s32 	%p30, %r107, 3;
	@%p30 bra 	$L__BB0_31;
	ld.param.u32 	%r108, [_Z19calcAccumLULCEffectPfPKiPKhS3_PKfS5_S5_S5_S1_iifffii_param_9];
	setp.eq.s32 	%p31, %r108, 4;
	@%p31 bra 	$L__BB0_30;
	ld.param.u32 	%r109, [_Z19calcAccumLULCEffectPfPKiPKhS3_PKfS5_S5_S5_S1_iifffii_param_9];
	setp.ne.s32 	%p32, %r109, 5;
	@%p32 bra 	$L__BB0_33;
	add.s64 	%rd64, %rd2, %rd61;
	ld.global.f32 	%f125, [%rd64];
	mov.f32 	%f126, 0f40400000;
	div.rn.f32 	%f127, %f126, %f125;
	mul.f32 	%f128, %f127, %f127;
	cvt.f64.f32 	%fd1, %f128;
	div.rn.f64 	%fd2, %fd1, 0d400921FB4D12D84A;
	div.rn.f64 	%fd3, %fd2, 0d4008000000000000;
	cvt.rn.f32.f64 	%f129, %fd3;
	sqrt.rn.f32 	%f130, %f129;
	add.f32 	%f131, %f130, %f130;
	mul.f32 	%f132, %f24, %f131;
	neg.f32 	%f133, %f127;
	mul.f32 	%f134, %f127, %f133;
	mul.f32 	%f135, %f222, %f134;
	mul.f32 	%f136, %f222, %f135;
	fma.rn.f32 	%f137, %f136, 0f3BBB989D, 0f3F000000;
	cvt.sat.f32.f32 	%f138, %f137;
	mov.f32 	%f139, 0f4B400001;
	mov.f32 	%f140, 0f437C0000;
	fma.rm.f32 	%f141, %f138, %f140, %f139;
	add.f32 	%f142, %f141, 0fCB40007F;
	neg.f32 	%f143, %f142;
	fma.rn.f32 	%f144, %f136, 0f3FB8AA3B, %f143;
	fma.rn.f32 	%f145, %f136, 0f32A57060, %f144;
	mov.b32 	%r98, %f141;
	shl.b32 	%r99, %r98, 23;
	mov.b32 	%f146, %r99;
	ex2.approx.ftz.f32 	%f147, %f145;
	mul.f32 	%f148, %f147, %f146;
	mul.f32 	%f223, %f132, %f148;
	bra.uni 	$L__BB0_33;
$L__BB0_30:
	mul.wide.u32 	%rd65, %r12, 4;
	add.s64 	%rd66, %rd2, %rd65;
	ld.global.f32 	%f149, [%rd66];
	mov.f32 	%f150, 0f40400000;
	div.rn.f32 	%f151, %f150, %f149;
	mul.f32 	%f152, %f151, 0f40D6A99C;
	mul.f32 	%f153, %f152, 0f3E000000;
	mul.f32 	%f154, %f24, %f153;
	cvt.f64.f32 	%fd4, %f154;
	mul.f32 	%f155, %f151, 0f400F1BBD;
	fma.rn.f32 	%f156, %f222, %f155, 0f3F800000;
	cvt.f64.f32 	%fd5, %f156;
	cvt.f64.f32 	%fd6, %f151;
	mul.f64 	%fd7, %fd6, 0d3FFAAAAAAAAAAAAB;
	mul.f64 	%fd8, %fd7, %fd6;
	cvt.f64.f32 	%fd9, %f222;
	mul.f64 	%fd10, %fd8, %fd9;
	fma.rn.f64 	%fd11, %fd10, %fd9, %fd5;
	mul.f64 	%fd12, %fd11, %fd4;
	mul.f32 	%f157, %f151, 0fC00F1BBD;
	mul.f32 	%f158, %f222, %f157;
	fma.rn.f32 	%f159, %f158, 0f3BBB989D, 0f3F000000;
	cvt.sat.f32.f32 	%f160, %f159;
	mov.f32 	%f161, 0f4B400001;
	mov.f32 	%f162, 0f437C0000;
	fma.rm.f32 	%f163, %f160, %f162, %f161;
	add.f32 	%f164, %f163, 0fCB40007F;
	neg.f32 	%f165, %f164;
	fma.rn.f32 	%f166, %f158, 0f3FB8AA3B, %f165;
	fma.rn.f32 	%f167, %f158, 0f32A57060, %f166;
	mov.b32 	%r100, %f163;
	shl.b32 	%r101, %r100, 23;
	mov.b32 	%f168, %r101;
	ex2.approx.ftz.f32 	%f169, %f167;
	mul.f32 	%f170, %f169, %f168;
	cvt.f64.f32 	%fd13, %f170;
	mul.f64 	%fd14, %fd12, %fd13;
	cvt.rn.f32.f64 	%f223, %fd14;
	bra.uni 	$L__BB0_33;
$L__BB0_31:
	add.s64 	%rd68, %rd2, %rd61;
	ld.global.f32 	%f171, [%rd68];
	mov.f32 	%f172, 0f40400000;
	div.rn.f32 	%f173, %f172, %f171;
	mul.f32 	%f174, %f173, 0f3FDDB3D7;
	mul.f32 	%f175, %f174, 0f3F000000;
	mul.f32 	%f176, %f24, %f175;
	fma.rn.f32 	%f177, %f222, %f174, 0f3F800000;
	mul.f32 	%f178, %f176, %f177;
	mul.f32 	%f179, %f173, 0fBFDDB3D7;
	mul.f32 	%f180, %f222, %f179;
	fma.rn.f32 	%f181, %f180, 0f3BBB989D, 0f3F000000;
	cvt.sat.f32.f32 	%f182, %f181;
	mov.f32 	%f183, 0f4B400001;
	mov.f32 	%f184, 0f437C0000;
	fma.rm.f32 	%f185, %f182, %f184, %f183;
	add.f32 	%f186, %f185, 0fCB40007F;
	neg.f32 	%f187, %f186;
	fma.rn.f32 	%f188, %f180, 0f3FB8AA3B, %f187;
	fma.rn.f32 	%f189, %f180, 0f32A57060, %f188;
	mov.b32 	%r102, %f185;
	shl.b32 	%r103, %r102, 23;
	mov.b32 	%f190, %r103;
	ex2.approx.ftz.f32 	%f191, %f189;
	mul.f32 	%f192, %f191, %f190;
	mul.f32 	%f223, %f178, %f192;
	bra.uni 	$L__BB0_33;
$L__BB0_32:
	add.s64 	%rd74, %rd2, %rd61;
	ld.global.f32 	%f198, [%rd74];
	mov.f32 	%f199, 0f40400000;
	div.rn.f32 	%f200, %f199, %f198;
	mul.f32 	%f201, %f24, %f200;
	add.s64 	%rd75, %rd1, %rd61;
	ld.global.f32 	%f202, [%rd75];
	mul.f32 	%f203, %f202, %f201;
	neg.f32 	%f204, %f200;
	mul.f32 	%f205, %f222, %f204;
	fma.rn.f32 	%f206, %f205, 0f3BBB989D, 0f3F000000;
	cvt.sat.f32.f32 	%f207, %f206;
	mov.f32 	%f208, 0f4B400001;
	mov.f32 	%f209, 0f437C0000;
	fma.rm.f32 	%f210, %f207, %f209, %f208;
	add.f32 	%f211, %f210, 0fCB40007F;
	neg.f32 	%f212, %f211;
	fma.rn.f32 	%f213, %f205, 0f3FB8AA3B, %f212;
	fma.rn.f32 	%f214, %f205, 0f32A57060, %f213;
	mov.b32 	%r104, %f210;
	shl.b32 	%r105, %r104, 23;
	mov.b32 	%f215, %r105;
	ex2.approx.ftz.f32 	%f216, %f214;
	mul.f32 	%f217, %f216, %f215;
	mul.f32 	%f223, %f203, %f217;
$L__BB0_33:
	sub.f32 	%f218, %f222, %f221;
	fma.rn.f32 	%f228, %f218, %f223, %f228;
$L__BB0_34:
	add.s32 	%r112, %r112, 1;
	setp.eq.s32 	%p36, %r112, 60000;
	mov.f32 	%f221, %f222;
	mov.u32 	%r113, %r9;
	mov.u32 	%r114, %r10;
	@%p36 bra 	$L__BB0_35;
	bra.uni 	$L__BB0_13;
$L__BB0_35:
	ld.param.u64 	%rd79, [_Z19calcAccumLULCEffectPfPKiPKhS3_PKfS5_S5_S5_S1_iifffii_param_0];
	cvta.to.global.u64 	%rd76, %rd79;
	mul.wide.s32 	%rd77, %r3, 4;
	add.s64 	%rd78, %rd76, %rd77;
	st.global.f32 	[%rd78], %f228;
$L__BB0_36:
	ret;

}


// ===== COMPILED SASS (sm_100) =====

	.target	sm_100

	.elftype	@"ET_EXEC"


//--------------------- .note.nv.tkinfo           --------------------------
	.section	.note.nv.tkinfo,"",@"SHT_NOTE"
	.sectionflags	@"SHF_NOTE_NV_TKINFO"
	.tkinfo
        /*0018*/ 	.word	0x00000002
        /*0030*/ 	.string	""
        /*0030*/ 	.string	"ptxas"
        /*0030*/ 	.string	"Cuda compilation tools, release 13.0, V13.0.88"
        /*0030*/ 	.string	"Build cuda_13.0.r13.0/compiler.36424714_0"
        /*0030*/ 	.string	"-arch sm_100 -m 64 "



//--------------------- .note.nv.cuinfo           --------------------------
	.section	.note.nv.cuinfo,"",@"SHT_NOTE"
	.sectionflags	@"SHF_NOTE_NV_CUINFO"
        /*0018*/ 	.short	0x0002
        /*001a*/ 	.short	0x0064
        /*001c*/ 	.short	0x0082
	.zero		2


//--------------------- .nv.info                  --------------------------
	.section	.nv.info,"",@"SHT_CUDA_INFO"
	.align	4


	//----- nvinfo : EIATTR_REGCOUNT
	.align		4
        /*0000*/ 	.byte	0x04, 0x2f
        /*0002*/ 	.short	(.L_1 - .L_0)
	.align		4
.L_0:
        /*0004*/ 	.word	index@(_Z19calcAccumLULCEffectPfPKiPKhS3_PKfS5_S5_S5_S1_iifffii)
        /*0008*/ 	.word	0x00000022


	//----- nvinfo : EIATTR_FRAME_SIZE
	.align		4
.L_1:
        /*000c*/ 	.byte	0x04, 0x11
        /*000e*/ 	.short	(.L_3 - .L_2)
	.align		4
.L_2:
        /*0010*/ 	.word	index@($__internal_2_$__cuda_sm3x_div_rn_noftz_f32_slowpath)
        /*0014*/ 	.word	0x00000000


	//----- nvinfo : EIATTR_FRAME_SIZE
	.align		4
.L_3:
        /*0018*/ 	.byte	0x04, 0x11
        /*001a*/ 	.short	(.L_5 - .L_4)
	.align		4
.L_4:
        /*001c*/ 	.word	index@($__internal_1_$__cuda_sm20_sqrt_rn_f32_slowpath)
        /*0020*/ 	.word	0x00000000


	//----- nvinfo : EIATTR_FRAME_SIZE
	.align		4
.L_5:
        /*0024*/ 	.byte	0x04, 0x11
        /*0026*/ 	.short	(.L_7 - .L_6)
	.align		4
.L_6:
        /*0028*/ 	.word	index@($__internal_0_$__cuda_sm20_div_rn_f64_full)
        /*002c*/ 	.word	0x00000000


	//----- nvinfo : EIATTR_FRAME_SIZE
	.align		4
.L_7:
        /*0030*/ 	.byte	0x04, 0x11
        /*0032*/ 	.short	(.L_9 - .L_8)
	.align		4
.L_8:
        /*0034*/ 	.word	index@(_Z19calcAccumLULCEffectPfPKiPKhS3_PKfS5_S5_S5_S1_iifffii)
        /*0038*/ 	.word	0x00000000


	//----- nvinfo : EIATTR_MIN_STACK_SIZE
	.align		4
.L_9:
        /*003c*/ 	.byte	0x04, 0x12
        /*003e*/ 	.short	(.L_11 - .L_10)
	.align		4
.L_10:
        /*0040*/ 	.word	index@(_Z19calcAccumLULCEffectPfPKiPKhS3_PKfS5_S5_S5_S1_iifffii)
        /*0044*/ 	.word	0x00000000
.L_11:


//--------------------- .nv.compat                --------------------------
	.section	.nv.compat,"",@"SHT_CUDA_COMPAT_INFO"
	.align	4
        /*0000*/ 	.byte	0x02, 0x09, 0x00, 0x00, 0x02, 0x02, 0x01, 0x00, 0x02, 0x05, 0x05, 0x00, 0x03, 0x07, 0x01, 0x01
        /*0010*/ 	.byte	0x02, 0x03, 0x00, 0x00, 0x02, 0x06, 0x01, 0x00, 0x04, 0x0b, 0x08, 0x00, 0x01, 0x00, 0x00, 0x00
        /*0020*/ 	.byte	0x00, 0x00, 0x00, 0x00


//--------------------- .nv.info._Z19calcAccumLULCEffectPfPKiPKhS3_PKfS5_S5_S5_S1_iifffii --------------------------
	.section	.nv.info._Z19calcAccumLULCEffectPfPKiPKhS3_PKfS5_S5_S5_S1_iifffii,"",@"SHT_CUDA_INFO"
	.sectionflags	@""
	.align	4


	//----- nvinfo : EIATTR_CUDA_API_VERSION
	.align		4
        /*0000*/ 	.byte	0x04, 0x37
        /*0002*/ 	.short	(.L_13 - .L_12)
.L_12:
        /*0004*/ 	.word	0x00000082


	//----- nvinfo : EIATTR_KPARAM_INFO
	.align		4
.L_13:
        /*0008*/ 	.byte	0x04, 0x17
        /*000a*/ 	.short	(.L_15 - .L_14)
.L_14:
        /*000c*/ 	.word	0x00000000
        /*0010*/ 	.short	0x000f
        /*0012*/ 	.short	0x0060
        /*0014*/ 	.byte	0x00, 0xf0, 0x11, 0x00


	//----- nvinfo : EIATTR_KPARAM_INFO
	.align		4
.L_15:
        /*0018*/ 	.byte	0x04, 0x17
        /*001a*/ 	.short	(.L_17 - .L_16)
.L_16:
        /*001c*/ 	.word	0x00000000
        /*0020*/ 	.short	0x000e
        /*0022*/ 	.short	0x005c
        /*0024*/ 	.byte	0x00, 0xf0, 0x11, 0x00


	//----- nvinfo : EIATTR_KPARAM_INFO
	.align		4
.L_17:
        /*0028*/ 	.byte	0x04, 0x17
        /*002a*/ 	.short	(.L_19 - .L_18)
.L_18:
        /*002c*/ 	.word	0x00000000
        /*0030*/ 	.short	0x000d
        /*0032*/ 	.short	0x0058
        /*0034*/ 	.byte	0x00, 0xf0, 0x11, 0x00


	//----- nvinfo : EIATTR_KPARAM_INFO
	.align		4
.L_19:
        /*0038*/ 	.byte	0x04, 0x17
        /*003a*/ 	.short	(.L_21 - .L_20)
.L_20:
        /*003c*/ 	.word	0x00000000
        /*0040*/ 	.short	0x000c
        /*0042*/ 	.short	0x0054
        /*0044*/ 	.byte	0x00, 0xf0, 0x11, 0x00


	//----- nvinfo : EIATTR_KPARAM_INFO
	.align		4
.L_21:
        /*0048*/ 	.byte	0x04, 0x17
        /*004a*/ 	.short	(.L_23 - .L_22)
.L_22:
        /*004c*/ 	.word	0x00000000
        /*0050*/ 	.short	0x000b
        /*0052*/ 	.short	0x0050
        /*0054*/ 	.byte	0x00, 0xf0, 0x11, 0x00


	//----- nvinfo : EIATTR_KPARAM_INFO
	.align		4
.L_23:
        /*0058*/ 	.byte	0x04, 0x17
        /*005a*/ 	.short	(.L_25 - .L_24)
.L_24:
        /*005c*/ 	.word	0x00000000
        /*0060*/ 	.short	0x000a
        /*0062*/ 	.short	0x004c
        /*0064*/ 	.byte	0x00, 0xf0, 0x11, 0x00


	//----- nvinfo : EIATTR_KPARAM_INFO
	.align		4
.L_25:
        /*0068*/ 	.byte	0x04, 0x17
        /*006a*/ 	.short	(.L_27 - .L_26)
.L_26:
        /*006c*/ 	.word	0x00000000
        /*0070*/ 	.short	0x0009
        /*0072*/ 	.short	0x0048
        /*0074*/ 	.byte	0x00, 0xf0, 0x11, 0x00


	//----- nvinfo : EIATTR_KPARAM_INFO
	.align		4
.L_27:
        /*0078*/ 	.byte	0x04, 0x17
        /*007a*/ 	.short	(.L_29 - .L_28)
.L_28:
        /*007c*/ 	.word	0x00000000
        /*0080*/ 	.short	0x0008
        /*0082*/ 	.short	0x0040
        /*0084*/ 	.byte	0x00, 0xf5, 0x21, 0x00


	//----- nvinfo : EIATTR_KPARAM_INFO
	.align		4
.L_29:
        /*0088*/ 	.byte	0x04, 0x17
        /*008a*/ 	.short	(.L_31 - .L_30)
.L_30:
        /*008c*/ 	.word	0x00000000
        /*0090*/ 	.short	0x0007
        /*0092*/ 	.short	0x0038
        /*0094*/ 	.byte	0x00, 0xf5, 0x21, 0x00


	//----- nvinfo : EIATTR_KPARAM_INFO
	.align		4
.L_31:
        /*0098*/ 	.byte	0x04, 0x17
        /*009a*/ 	.short	(.L_33 - .L_32)
.L_32:
        /*009c*/ 	.word	0x00000000
        /*00a0*/ 	.short	0x0006
        /*00a2*/ 	.short	0x0030
        /*00a4*/ 	.byte	0x00, 0xf5, 0x21, 0x00


	//----- nvinfo : EIATTR_KPARAM_INFO
	.align		4
.L_33:
        /*00a8*/ 	.byte	0x04, 0x17
        /*00aa*/ 	.short	(.L_35 - .L_34)
.L_34:
        /*00ac*/ 	.word	0x00000000
        /*00b0*/ 	.short	0x0005
        /*00b2*/ 	.short	0x0028
        /*00b4*/ 	.byte	0x00, 0xf5, 0x21, 0x00


	//----- nvinfo : EIATTR_KPARAM_INFO
	.align		4
.L_35:
        /*00b8*/ 	.byte	0x04, 0x17
        /*00ba*/ 	.short	(.L_37 - .L_36)
.L_36:
        /*00bc*/ 	.word	0x00000000
        /*00c0*/ 	.short	0x0004
        /*00c2*/ 	.short	0x0020
        /*00c4*/ 	.byte	0x00, 0xf5, 0x21, 0x00


	//----- nvinfo : EIATTR_KPARAM_INFO
	.align		4
.L_37:
        /*00c8*/ 	.byte	0x04, 0x17
        /*00ca*/ 	.short	(.L_39 - .L_38)
.L_38:
        /*00cc*/ 	.word	0x00000000
        /*00d0*/ 	.short	0x0003
        /*00d2*/ 	.short	0x0018
        /*00d4*/ 	.byte	0x00, 0xf5, 0x21, 0x00


	//----- nvinfo : EIATTR_KPARAM_INFO
	.align		4
.L_39:
        /*00d8*/ 	.byte	0x04, 0x17
        /*00da*/ 	.short	(.L_41 - .L_40)
.L_40:
        /*00dc*/ 	.word	0x00000000
        /*00e0*/ 	.short	0x0002
        /*00e2*/ 	.short	0x0010
        /*00e4*/ 	.byte	0x00, 0xf5, 0x21, 0x00


	//----- nvinfo : EIATTR_KPARAM_INFO
	.align		4
.L_41:
        /*00e8*/ 	.byte	0x04, 0x17
        /*00ea*/ 	.short	(.L_43 - .L_42)
.L_42:
        /*00ec*/ 	.word	0x00000000
        /*00f0*/ 	.short	0x0001
        /*00f2*/ 	.short	0x0008
        /*00f4*/ 	.byte	0x00, 0xf5, 0x21, 0x00


	//----- nvinfo : EIATTR_KPARAM_INFO
	.align		4
.L_43:
        /*00f8*/ 	.byte	0x04, 0x17
        /*00fa*/ 	.short	(.L_45 - .L_44)
.L_44:
        /*00fc*/ 	.word	0x00000000
        /*0100*/ 	.short	0x0000
        /*0102*/ 	.short	0x0000
        /*0104*/ 	.byte	0x00, 0xf5, 0x21, 0x00


	//----- nvinfo : EIATTR_SPARSE_MMA_MASK
	.align		4
.L_45:
        /*0108*/ 	.byte	0x03, 0x50
        /*010a*/ 	.short	0x0000


	//----- nvinfo : EIATTR_MAXREG_COUNT
	.align		4
        /*010c*/ 	.byte	0x03, 0x1b
        /*010e*/ 	.short	0x00ff


	//----- nvinfo : EIATTR_MERCURY_ISA_VERSION
	.align		4
        /*0110*/ 	.byte	0x03, 0x5f
        /*0112*/ 	.short	0x0101


	//----- nvinfo : EIATTR_VRC_CTA_INIT_COUNT
	.align		4
        /*0114*/ 	.byte	0x02, 0x4a
	.zero		1
	.zero		1


	//----- nvinfo : EIATTR_EXIT_INSTR_OFFSETS
	.align		4
        /*0118*/ 	.byte	0x04, 0x1c
        /*011a*/ 	.short	(.L_47 - .L_46)


	//   ....[0]....
.L_46:
        /*011c*/ 	.word	0x000000d0


	//   ....[1]....
        /*0120*/ 	.word	0x00002d00


	//----- nvinfo : EIATTR_CRS_STACK_SIZE
	.align		4
.L_47:
        /*0124*/ 	.byte	0x04, 0x1e
        /*0126*/ 	.short	(.L_49 - .L_48)
.L_48:
        /*0128*/ 	.word	0x00000000


	//----- nvinfo : EIATTR_CBANK_PARAM_SIZE
	.align		4
.L_49:
        /*012c*/ 	.byte	0x03, 0x19
        /*012e*/ 	.short	0x0064


	//----- nvinfo : EIATTR_PARAM_CBANK
	.align		4
        /*0130*/ 	.byte	0x04, 0x0a
        /*0132*/ 	.short	(.L_51 - .L_50)
	.align		4
.L_50:
        /*0134*/ 	.word	index@(.nv.constant0._Z19calcAccumLULCEffectPfPKiPKhS3_PKfS5_S5_S5_S1_iifffii)
        /*0138*/ 	.short	0x0380
        /*013a*/ 	.short	0x0064


	//----- nvinfo : EIATTR_SW_WAR
	.align		4
.L_51:
        /*013c*/ 	.byte	0x04, 0x36
        /*013e*/ 	.short	(.L_53 - .L_52)
.L_52:
        /*0140*/ 	.word	0x00000008
.L_53:


//--------------------- .nv.callgraph             --------------------------
	.section	.nv.callgraph,"",@"SHT_CUDA_CALLGRAPH"
	.align	4
	.sectionentsize	8
	.align		4
        /*0000*/ 	.word	0x00000000
	.align		4
        /*0004*/ 	.word	0xffffffff
	.align		4
        /*0008*/ 	.word	0x00000000
	.align		4
        /*000c*/ 	.word	0xfffffffe
	.align		4
        /*0010*/ 	.word	0x00000000
	.align		4
        /*0014*/ 	.word	0xfffffffd
	.align		4
        /*0018*/ 	.word	0x00000000
	.align		4
        /*001c*/ 	.word	0xfffffffc


//--------------------- .text._Z19calcAccumLULCEffectPfPKiPKhS3_PKfS5_S5_S5_S1_iifffii --------------------------
	.section	.text._Z19calcAccumLULCEffectPfPKiPKhS3_PKfS5_S5_S5_S1_iifffii,"ax",@progbits
	.align	128
        .global         _Z19calcAccumLULCEffectPfPKiPKhS3_PKfS5_S5_S5_S1_iifffii
        .type           _Z19calcAccumLULCEffectPfPKiPKhS3_PKfS5_S5_S5_S1_iifffii,@function
        .size           _Z19calcAccumLULCEffectPfPKiPKhS3_PKfS5_S5_S5_S1_iifffii,(.L_x_72 - _Z19calcAccumLULCEffectPfPKiPKhS3_PKfS5_S5_S5_S1_iifffii)
        .other          _Z19calcAccumLULCEffectPfPKiPKhS3_PKfS5_S5_S5_S1_iifffii,@"STO_CUDA_ENTRY STV_DEFAULT"
_Z19calcAccumLULCEffectPfPKiPKhS3_PKfS5_S5_S5_S1_iifffii:
.text._Z19calcAccumLULCEffectPfPKiPKhS3_PKfS5_S5_S5_S1_iifffii:
[----:B------:R-:W-:Y:S01]  /*0000*/  LDC R1, c[0x0][0x37c] ;  /* 0x0000df00ff017b82 */ /* 0x000fe20000000800 */
[----:B------:R-:W0:Y:S01]  /*0010*/  S2R R17, SR_TID.Y ;  /* 0x0000000000117919 */ /* 0x000e220000002200 */
[----:B------:R-:W1:Y:S01]  /*0020*/  LDCU UR5, c[0x0][0x360] ;  /* 0x00006c00ff0577ac */ /* 0x000e620008000800 */
[----:B------:R-:W0:Y:S01]  /*0030*/  S2R R0, SR_CTAID.Y ;  /* 0x0000000000007919 */ /* 0x000e220000002600 */
[----:B------:R-:W0:Y:S01]  /*0040*/  LDCU UR6, c[0x0][0x364] ;  /* 0x00006c80ff0677ac */ /* 0x000e220008000800 */
[----:B------:R-:W1:Y:S01]  /*0050*/  S2R R16, SR_TID.X ;  /* 0x0000000000107919 */ /* 0x000e620000002100 */
[----:B------:R-:W2:Y:S01]  /*0060*/  LDCU UR4, c[0x0][0x3dc] ;  /* 0x00007b80ff0477ac */ /* 0x000ea20008000800 */
[----:B------:R-:W1:Y:S01]  /*0070*/  S2R R3, SR_CTAID.X ;  /* 0x0000000000037919 */ /* 0x000e620000002500 */
[----:B------:R-:W3:Y:S01]  /*0080*/  LDCU UR8, c[0x0][0x3e0] ;  /* 0x00007c00ff0877ac */ /* 0x000ee20008000800 */
[----:B0-----:R-:W-:-:S05]  /*0090*/  IMAD R17, R0, UR6, R17 ;  /* 0x0000000600117c24 */ /* 0x001fca000f8e0211 */
[----:B--2---:R-:W-:Y:S01]  /*00a0*/  ISETP.GE.AND P0, PT, R17, UR4, PT ;  /* 0x0000000411007c0c */ /* 0x004fe2000bf06270 */
[----:B-1----:R-:W-:-:S05]  /*00b0*/  IMAD R16, R3, UR5, R16 ;  /* 0x0000000503107c24 */ /* 0x002fca000f8e0210 */
[----:B---3--:R-:W-:-:S13]  /*00c0*/  ISETP.GE.OR P0, PT, R16, UR8, P0 ;  /* 0x0000000810007c0c */ /* 0x008fda0008706670 */
[----:B------:R-:W-:Y:S05]  /*00d0*/  @P0 EXIT ;  /* 0x000000000000094d */ /* 0x000fea0003800000 */
[----:B------:R-:W0:Y:S01]  /*00e0*/  LDCU UR9, c[0x0][0x3cc] ;  /* 0x00007980ff0977ac */ /* 0x000e220008000800 */
[----:B------:R-:W-:Y:S01]  /*00f0*/  BSSY.RECONVERGENT B0, `(.L_x_0) ;  /* 0x00002bc000007945 */ /* 0x000fe20003800200 */
[----:B------:R-:W-:Y:S02]  /*0100*/  IMAD.MOV.U32 R0, RZ, RZ, RZ ;  /* 0x000000ffff007224 */ /* 0x000fe400078e00ff */
[----:B------:R-:W-:Y:S01]  /*0110*/  IMAD R3, R17, UR8, R16 ;  /* 0x0000000811037c24 */ /* 0x000fe2000f8e0210 */
[----:B------:R-:W1:Y:S01]  /*0120*/  LDCU.64 UR6, c[0x0][0x358] ;  /* 0x00006b00ff0677ac */ /* 0x000e620008000a00 */
[----:B------:R-:W-:Y:S02]  /*0130*/  UIADD3 UR5, UPT, UPT, UR8, -0x1, URZ ;  /* 0xffffffff08057890 */ /* 0x000fe4000fffe0ff */
[----:B------:R-:W-:Y:S02]  /*0140*/  UIADD3 UR4, UPT, UPT, UR4, -0x1, URZ ;  /* 0xffffffff04047890 */ /* 0x000fe4000fffe0ff */
[----:B0-----:R-:W-:-:S09]  /*0150*/  UISETP.GT.AND UP0, UPT, UR9, URZ, UPT ;  /* 0x000000ff0900728c */ /* 0x001fd2000bf04270 */
[----:B-1----:R-:W-:Y:S05]  /*0160*/  BRA.U UP0, `(.L_x_1) ;  /* 0x0000000d00887547 */ /* 0x002fea000b800000 */
[----:B------:R-:W0:Y:S01]  /*0170*/  LDC.64 R10, c[0x0][0x388] ;  /* 0x0000e200ff0a7b82 */ /* 0x000e220000000a00 */
[----:B------:R-:W-:Y:S01]  /*0180*/  HFMA2 R12, -RZ, RZ, 0, 0 ;  /* 0x00000000ff0c7431 */ /* 0x000fe200000001ff */
[----:B------:R-:W-:Y:S01]  /*0190*/  BSSY.RECONVERGENT B1, `(.L_x_2) ;  /* 0x00000de000017945 */ /* 0x000fe20003800200 */
[----:B------:R-:W-:Y:S01]  /*01a0*/  IMAD.MOV.U32 R5, RZ, RZ, RZ ;  /* 0x000000ffff057224 */ /* 0x000fe200078e00ff */
[----:B------:R-:W1:Y:S04]  /*01b0*/  LDCU UR9, c[0x0][0x3e0] ;  /* 0x00007c00ff0977ac */ /* 0x000e680008000800 */
[----:B------:R-:W2:Y:S01]  /*01c0*/  LDC.64 R8, c[0x0][0x3a0] ;  /* 0x0000e800ff087b82 */ /* 0x000ea20000000a00 */
[----:B------:R-:W3:Y:S01]  /*01d0*/  LDCU UR8, c[0x0][0x3d4] ;  /* 0x00007a80ff0877ac */ /* 0x000ee20008000800 */
[----:B------:R-:W4:Y:S06]  /*01e0*/  LDCU UR14, c[0x0][0x3d0] ;  /* 0x00007a00ff0e77ac */ /* 0x000f2c0008000800 */
[----:B------:R-:W0:Y:S01]  /*01f0*/  LDC.64 R6, c[0x0][0x3a8] ;  /* 0x0000ea00ff067b82 */ /* 0x000e220000000a00 */
[----:B------:R-:W0:Y:S01]  /*0200*/  LDCU.64 UR10, c[0x0][0x390] ;  /* 0x00007200ff0a77ac */ /* 0x000e220008000a00 */
[----:B------:R-:W0:Y:S02]  /*0210*/  LDCU.64 UR12, c[0x0][0x3d0] ;  /* 0x00007a00ff0c77ac */ /* 0x000e240008000a00 */
.L_x_14:
[----:B---3--:R-:W-:-:S13]  /*0220*/  FSETP.GT.AND P0, PT, R12, UR8, PT ;  /* 0x000000080c007c0b */ /* 0x008fda000bf04000 */
[----:B------:R-:W-:Y:S05]  /*0230*/  @P0 BRA `(.L_x_3) ;  /* 0x0000000c004c0947 */ /* 0x000fea0003800000 */
[----:B-1----:R-:W-:-:S05]  /*0240*/  IMAD R2, R17, UR9, R16 ;  /* 0x0000000911027c24 */ /* 0x002fca000f8e0210 */
[----:B0-----:R-:W-:-:S04]  /*0250*/  IADD3 R20, P0, PT, R2, UR10, RZ ;  /* 0x0000000a02147c10 */ /* 0x001fc8000ff1e0ff */
[----:B------:R-:W-:-:S05]  /*0260*/  LEA.HI.X.SX32 R21, R2, UR11, 0x1, P0 ;  /* 0x0000000b02157c11 */ /* 0x000fca00080f0eff */
[----:B------:R-:W3:Y:S01]  /*0270*/  LDG.E.U8 R20, desc[UR6][R20.64] ;  /* 0x0000000614147981 */ /* 0x000ee2000c1e1100 */
[----:B------:R-:W-:-:S04]  /*0280*/  IMAD.WIDE R18, R16, 0x4, R6 ;  /* 0x0000000410127825 */ /* 0x000fc800078e0206 */
[----:B--2---:R-:W-:Y:S01]  /*0290*/  IMAD.WIDE.U32 R14, R17, 0x4, R8 ;  /* 0x00000004110e7825 */ /* 0x004fe200078e0008 */
[----:B------:R0:W5:Y:S04]  /*02a0*/  LDG.E R4, desc[UR6][R18.64] ;  /* 0x0000000612047981 */ /* 0x000168000c1e1900 */
[----:B------:R0:W5:Y:S01]  /*02b0*/  LDG.E R13, desc[UR6][R14.64] ;  /* 0x000000060e0d7981 */ /* 0x000162000c1e1900 */
[----:B------:R-:W-:Y:S01]  /*02c0*/  BSSY.RECONVERGENT B2, `(.L_x_4) ;  /* 0x000001e000027945 */ /* 0x000fe20003800200 */
[----:B------:R-:W-:Y:S01]  /*02d0*/  IMAD.MOV.U32 R2, RZ, RZ, RZ ;  /* 0x000000ffff027224 */ /* 0x000fe200078e00ff */
[----:B---3--:R-:W-:-:S13]  /*02e0*/  ISETP.NE.AND P0, PT, R20, RZ, PT ;  /* 0x000000ff1400720c */ /* 0x008fda0003f05270 */
[----:B0-----:R-:W-:Y:S05]  /*02f0*/  @!P0 BRA `(.L_x_5) ;  /* 0x0000000000688947 */ /* 0x001fea0003800000 */
[----:B------:R-:W0:Y:S01]  /*0300*/  I2F.U16 R14, R20 ;  /* 0x00000014000e7306 */ /* 0x000e220000101000 */
[----:B------:R-:W-:Y:S02]  /*0310*/  IMAD.MOV.U32 R19, RZ, RZ, 0x3dc6b27f ;  /* 0x3dc6b27fff137424 */ /* 0x000fe400078e00ff */
[C---:B0-----:R-:W-:Y:S01]  /*0320*/  VIADD R2, R14.reuse, 0xc0cafb0d ;  /* 0xc0cafb0d0e027836 */ /* 0x041fe20000000000 */
[----:B------:R-:W-:-:S04]  /*0330*/  ISETP.GT.U32.AND P0, PT, R14, 0x7f7fffff, PT ;  /* 0x7f7fffff0e00780c */ /* 0x000fc80003f04070 */
[----:B------:R-:W-:-:S04]  /*0340*/  LOP3.LUT R15, R2, 0xff800000, RZ, 0xc0, !PT ;  /* 0xff800000020f7812 */ /* 0x000fc800078ec0ff */
[----:B------:R-:W-:-:S05]  /*0350*/  IADD3 R2, PT, PT, R14, -R15, RZ ;  /* 0x8000000f0e027210 */ /* 0x000fca0007ffe0ff */
[----:B------:R-:W-:Y:S01]  /*0360*/  FADD R18, R2, -1 ;  /* 0xbf80000002127421 */ /* 0x000fe20000000000 */
[----:B------:R-:W-:Y:S01]  /*0370*/  I2FP.F32.S32 R2, R15 ;  /* 0x0000000f00027245 */ /* 0x000fe20000201400 */
[----:B------:R-:W-:Y:S02]  /*0380*/  IMAD.MOV.U32 R15, RZ, RZ, 0x7f800000 ;  /* 0x7f800000ff0f7424 */ /* 0x000fe400078e00ff */
[----:B------:R-:W-:Y:S02]  /*0390*/  FFMA R19, R18, R19, -0.16845393180847167969 ;  /* 0xbe2c7f3012137423 */ /* 0x000fe40000000013 */
[----:B------:R-:W-:Y:S02]  /*03a0*/  FFMA R2, R2, 1.1920928955078125e-07, RZ ;  /* 0x3400000002027823 */ /* 0x000fe400000000ff */
[----:B------:R-:W-:-:S04]  /*03b0*/  FFMA R19, R18, R19, 0.1716887056827545166 ;  /* 0x3e2fcf2a12137423 */ /* 0x000fc80000000013 */
[----:B------:R-:W-:-:S04]  /*03c0*/  FFMA R19, R18, R19, -0.17900948226451873779 ;  /* 0xbe374e4312137423 */ /* 0x000fc80000000013 */
[----:B------:R-:W-:-:S04]  /*03d0*/  FFMA R19, R18, R19, 0.20512372255325317383 ;  /* 0x3e520bf412137423 */ /* 0x000fc80000000013 */
[----:B------:R-:W-:-:S04]  /*03e0*/  FFMA R19, R18, R19, -0.24046532809734344482 ;  /* 0xbe763c8b12137423 */ /* 0x000fc80000000013 */
[----:B------:R-:W-:-:S04]  /*03f0*/  FFMA R19, R18, R19, 0.28857114911079406738 ;  /* 0x3e93bf9912137423 */ /* 0x000fc80000000013 */
[----:B------:R-:W-:-:S04]  /*0400*/  FFMA R19, R18, R19, -0.36067417263984680176 ;  /* 0xbeb8aa4912137423 */ /* 0x000fc80000000013 */
[----:B------:R-:W-:-:S04]  /*0410*/  FFMA R19, R18, R19, 0.48089820146560668945 ;  /* 0x3ef6384a12137423 */ /* 0x000fc80000000013 */
[----:B------:R-:W-:-:S04]  /*0420*/  FFMA R19, R18, R19, -0.72134751081466674805 ;  /* 0xbf38aa3b12137423 */ /* 0x000fc80000000013 */
[----:B------:R-:W-:-:S04]  /*0430*/  FMUL R19, R18, R19 ;  /* 0x0000001312137220 */ /* 0x000fc80000400000 */
[----:B------:R-:W-:-:S04]  /*0440*/  FMUL R19, R18, R19 ;  /* 0x0000001312137220 */ /* 0x000fc80000400000 */
[----:B------:R-:W-:-:S04]  /*0450*/  FFMA R19, R18, 1.4426950216293334961, R19 ;  /* 0x3fb8aa3b12137823 */ /* 0x000fc80000000013 */
[----:B------:R-:W-:Y:S01]  /*0460*/  FADD R19, R2, R19 ;  /* 0x0000001302137221 */ /* 0x000fe20000000000 */
[----:B------:R-:W-:-:S06]  /*0470*/  @P0 FFMA R19, R14, R15, +INF ;  /* 0x7f8000000e130423 */ /* 0x000fcc000000000f */
[----:B------:R-:W0:Y:S02]  /*0480*/  F2I.TRUNC.NTZ R19, R19 ;  /* 0x0000001300137305 */ /* 0x000e24000020f100 */
[----:B0-----:R-:W-:-:S07]  /*0490*/  IADD3 R2, PT, PT, R19, 0x1, RZ ;  /* 0x0000000113027810 */ /* 0x001fce0007ffe0ff */
.L_x_5:
[----:B----4-:R-:W-:Y:S05]  /*04a0*/  BSYNC.RECONVERGENT B2 ;  /* 0x0000000000027941 */ /* 0x010fea0003800200 */
.L_x_4:
[----:B------:R-:W-:Y:S01]  /*04b0*/  IMAD.SHL.U32 R14, R2, 0x8, RZ ;  /* 0x00000008020e7824 */ /* 0x000fe200078e00ff */
[----:B------:R-:W-:Y:S01]  /*04c0*/  BSSY.RECONVERGENT B2, `(.L_x_6) ;  /* 0x0000034000027945 */ /* 0x000fe20003800200 */
[----:B------:R-:W-:-:S03]  /*04d0*/  IMAD.MOV.U32 R2, RZ, RZ, RZ ;  /* 0x000000ffff027224 */ /* 0x000fc600078e00ff */
[C---:B------:R-:W-:Y:S02]  /*04e0*/  ISETP.EQ.AND P3, PT, R14.reuse, RZ, PT ;  /* 0x000000ff0e00720c */ /* 0x040fe40003f62270 */
[C---:B------:R-:W-:Y:S02]  /*04f0*/  ISETP.EQ.AND P4, PT, R14.reuse, 0x8, PT ;  /* 0x000000080e00780c */ /* 0x040fe40003f82270 */
[C---:B------:R-:W-:Y:S02]  /*0500*/  ISETP.EQ.AND P0, PT, R14.reuse, 0x10, PT ;  /* 0x000000100e00780c */ /* 0x040fe40003f02270 */
[C---:B------:R-:W-:Y:S02]  /*0510*/  ISETP.EQ.AND P1, PT, R14.reuse, 0x18, PT ;  /* 0x000000180e00780c */ /* 0x040fe40003f22270 */
[----:B------:R-:W-:-:S05]  /*0520*/  ISETP.EQ.AND P2, PT, R14, 0x20, PT ;  /* 0x000000200e00780c */ /* 0x000fca0003f42270 */
[----:B------:R-:W-:Y:S02]  /*0530*/  @P3 MOV R15, RZ ;  /* 0x000000ff000f3202 */ /* 0x000fe40000000f00 */
[C---:B------:R-:W-:Y:S01]  /*0540*/  ISETP.EQ.AND P3, PT, R14.reuse, 0x28, PT ;  /* 0x000000280e00780c */ /* 0x040fe20003f62270 */
[----:B------:R-:W-:Y:S01]  /*0550*/  @P4 IMAD.MOV.U32 R15, RZ, RZ, 0x1 ;  /* 0x00000001ff0f4424 */ /* 0x000fe200078e00ff */
[C---:B------:R-:W-:Y:S01]  /*0560*/  ISETP.EQ.AND P4, PT, R14.reuse, 0x30, PT ;  /* 0x000000300e00780c */ /* 0x040fe20003f82270 */
[----:B------:R-:W-:Y:S01]  /*0570*/  @P0 IMAD.MOV.U32 R2, RZ, RZ, 0x1 ;  /* 0x00000001ff020424 */ /* 0x000fe200078e00ff */
[----:B------:R-:W-:Y:S01]  /*0580*/  @P1 MOV R2, 0x1 ;  /* 0x0000000100021802 */ /* 0x000fe20000000f00 */
[----:B------:R-:W-:Y:S01]  /*0590*/  @P0 IMAD.MOV.U32 R15, RZ, RZ, 0x1 ;  /* 0x00000001ff0f0424 */ /* 0x000fe200078e00ff */
[C---:B------:R-:W-:Y:S01]  /*05a0*/  ISETP.EQ.AND P0, PT, R14.reuse, 0x38, PT ;  /* 0x000000380e00780c */ /* 0x040fe20003f02270 */
[----:B------:R-:W-:Y:S01]  /*05b0*/  @P1 IMAD.MOV.U32 R15, RZ, RZ, RZ ;  /* 0x000000ffff0f1224 */ /* 0x000fe200078e00ff */
[----:B------:R-:W-:Y:S01]  /*05c0*/  ISETP.EQ.AND P1, PT, R14, 0x40, PT ;  /* 0x000000400e00780c */ /* 0x000fe20003f22270 */
[----:B------:R-:W-:Y:S01]  /*05d0*/  @P2 IMAD.MOV.U32 R15, RZ, RZ, -0x1 ;  /* 0xffffffffff0f2424 */ /* 0x000fe200078e00ff */
[----:B------:R-:W-:-:S03]  /*05e0*/  @P2 MOV R2, 0x1 ;  /* 0x0000000100022802 */ /* 0x000fc60000000f00 */
[----:B------:R-:W-:Y:S01]  /*05f0*/  @P3 MOV R2, RZ ;  /* 0x000000ff00023202 */ /* 0x000fe20000000f00 */
[----:B------:R-:W-:Y:S01]  /*0600*/  @P3 IMAD.MOV.U32 R15, RZ, RZ, -0x1 ;  /* 0xffffffffff0f3424 */ /* 0x000fe200078e00ff */
[----:B------:R-:W-:Y:S01]  /*0610*/  @P4 MOV R2, 0xffffffff ;  /* 0xffffffff00024802 */ /* 0x000fe20000000f00 */
[----:B------:R-:W-:-:S03]  /*0620*/  @P4 IMAD.MOV.U32 R15, RZ, RZ, -0x1 ;  /* 0xffffffffff0f4424 */ /* 0x000fc600078e00ff */
[----:B------:R-:W-:Y:S01]  /*0630*/  @P0 MOV R2, 0xffffffff ;  /* 0xffffffff00020802 */ /* 0x000fe20000000f00 */
[----:B------:R-:W-:Y:S01]  /*0640*/  @P0 IMAD.MOV.U32 R15, RZ, RZ, RZ ;  /* 0x000000ffff0f0224 */ /* 0x000fe200078e00ff */
[----:B------:R-:W-:Y:S02]  /*0650*/  @P1 MOV R2, 0xffffffff ;  /* 0xffffffff00021802 */ /* 0x000fe40000000f00 */
[----:B------:R-:W-:Y:S02]  /*0660*/  @P1 MOV R15, 0x1 ;  /* 0x00000001000f1802 */ /* 0x000fe40000000f00 */
[----:B------:R-:W-:Y:S02]  /*0670*/  VIADDMNMX R2, R2, R17, RZ, !PT ;  /* 0x0000001102027246 */ /* 0x000fe400078001ff */
[----:B------:R-:W-:Y:S02]  /*0680*/  VIADDMNMX R15, R15, R16, RZ, !PT ;  /* 0x000000100f0f7246 */ /* 0x000fe400078001ff */
[----:B------:R-:W-:-:S02]  /*0690*/  VIMNMX R18, PT, PT, R2, UR4, PT ;  /* 0x0000000402127c48 */ /* 0x000fc4000bfe0100 */
[----:B------:R-:W-:-:S03]  /*06a0*/  VIMNMX R19, PT, PT, R15, UR5, PT ;  /* 0x000000050f137c48 */ /* 0x000fc6000bfe0100 */
[----:B------:R-:W-:-:S05]  /*06b0*/  IMAD.IADD R2, R18, 0x1, -R17 ;  /* 0x0000000112027824 */ /* 0x000fca00078e0a11 */
[----:B------:R-:W-:Y:S02]  /*06c0*/  I2FP.F32.S32 R15, R2 ;  /* 0x00000002000f7245 */ /* 0x000fe40000201400 */
[----:B------:R-:W-:-:S03]  /*06d0*/  IADD3 R2, PT, PT, R19, -R16, RZ ;  /* 0x8000001013027210 */ /* 0x000fc60007ffe0ff */
[----:B-----5:R-:W-:Y:S01]  /*06e0*/  FMUL R4, R4, R15 ;  /* 0x0000000f04047220 */ /* 0x020fe20000400000 */
[----:B------:R-:W-:-:S03]  /*06f0*/  I2FP.F32.S32 R2, R2 ;  /* 0x0000000200027245 */ /* 0x000fc60000201400 */
[----:B------:R-:W-:Y:S02]  /*0700*/  FMUL R4, R4, R4 ;  /* 0x0000000404047220 */ /* 0x000fe40000400000 */
[----:B------:R-:W-:-:S04]  /*0710*/  FMUL R13, R13, R2 ;  /* 0x000000020d0d7220 */ /* 0x000fc80000400000 */
[----:B------:R-:W-:-:S04]  /*0720*/  FFMA R2, R13, R13, R4 ;  /* 0x0000000d0d027223 */ /* 0x000fc80000000004 */
[----:B------:R-:W-:Y:S01]  /*0730*/  VIADD R4, R2, 0xf3000000 ;  /* 0xf300000002047836 */ /* 0x000fe20000000000 */
[----:B------:R0:W1:Y:S04]  /*0740*/  MUFU.RSQ R15, R2 ;  /* 0x00000002000f7308 */ /* 0x0000680000001400 */
[----:B------:R-:W-:-:S13]  /*0750*/  ISETP.GT.U32.AND P0, PT, R4, 0x727fffff, PT ;  /* 0x727fffff0400780c */ /* 0x000fda0003f04070 */
[----:B01----:R-:W-:Y:S05]  /*0760*/  @!P0 BRA `(.L_x_7) ;  /* 0x0000000000148947 */ /* 0x003fea0003800000 */
[----:B------:R-:W-:Y:S02]  /*0770*/  MOV R4, R2 ;  /* 0x0000000200047202 */ /* 0x000fe40000000f00 */
[----:B------:R-:W-:-:S07]  /*0780*/  MOV R23, 0x7a0 ;  /* 0x000007a000177802 */ /* 0x000fce0000000f00 */
[----:B------:R-:W-:Y:S05]  /*0790*/  CALL.REL.NOINC `($__internal_1_$__cuda_sm20_sqrt_rn_f32_slowpath) ;  /* 0x0000002800d07944 */ /* 0x000fea0003c00000 */
[----:B------:R-:W-:Y:S01]  /*07a0*/  IMAD.MOV.U32 R13, RZ, RZ, R4 ;  /* 0x000000ffff0d7224 */ /* 0x000fe200078e0004 */
[----:B------:R-:W-:Y:S06]  /*07b0*/  BRA `(.L_x_8) ;  /* 0x0000000000107947 */ /* 0x000fec0003800000 */
.L_x_7:
[----:B------:R-:W-:Y:S01]  /*07c0*/  FMUL.FTZ R13, R2, R15 ;  /* 0x0000000f020d7220 */ /* 0x000fe20000410000 */
[----:B------:R-:W-:-:S03]  /*07d0*/  FMUL.FTZ R4, R15, 0.5 ;  /* 0x3f0000000f047820 */ /* 0x000fc60000410000 */
[----:B------:R-:W-:-:S04]  /*07e0*/  FFMA R2, -R13, R13, R2 ;  /* 0x0000000d0d027223 */ /* 0x000fc80000000102 */
[----:B------:R-:W-:-:S07]  /*07f0*/  FFMA R13, R2, R4, R13 ;  /* 0x00000004020d7223 */ /* 0x000fce000000000d */
.L_x_8:
[----:B------:R-:W-:Y:S05]  /*0800*/  BSYNC.RECONVERGENT B2 ;  /* 0x0000000000027941 */ /* 0x000fea0003800200 */
.L_x_6:
[----:B------:R-:W-:Y:S01]  /*0810*/  ISETP.NE.AND P0, PT, R18, R17, PT ;  /* 0x000000111200720c */ /* 0x000fe20003f05270 */
[----:B------:R-:W-:Y:S01]  /*0820*/  FADD R13, R13, R12 ;  /* 0x0000000c0d0d7221 */ /* 0x000fe20000000000 */
[----:B------:R-:W-:-:S13]  /*0830*/  ISETP.EQ.AND P1, PT, R19, R16, PT ;  /* 0x000000101300720c */ /* 0x000fda0003f22270 */
[----:B------:R-:W-:Y:S05]  /*0840*/  @!P0 BRA P1, `(.L_x_3) ;  /* 0x0000000400c88947 */ /* 0x000fea0000800000 */
[----:B------:R-:W-:-:S04]  /*0850*/  IMAD R21, R18, UR9, R19 ;  /* 0x0000000912157c24 */ /* 0x000fc8000f8e0213 */
[----:B------:R-:W-:-:S06]  /*0860*/  IMAD.WIDE R14, R21, 0x4, R10 ;  /* 0x00000004150e7825 */ /* 0x000fcc00078e020a */
[----:B------:R-:W2:Y:S01]  /*0870*/  LDG.E R14, desc[UR6][R14.64] ;  /* 0x000000060e0e7981 */ /* 0x000ea2000c1e1900 */
[C---:B------:R-:W-:Y:S01]  /*0880*/  FSETP.GT.AND P1, PT, R13.reuse, UR13, PT ;  /* 0x0000000d0d007c0b */ /* 0x040fe2000bf24000 */
[----:B------:R-:W-:Y:S01]  /*0890*/  FADD R17, R13, -R12 ;  /* 0x8000000c0d117221 */ /* 0x000fe20000000000 */
[----:B--2---:R-:W-:-:S04]  /*08a0*/  I2FP.F32.S32 R2, R14 ;  /* 0x0000000e00027245 */ /* 0x004fc80000201400 */
[----:B------:R-:W-:-:S13]  /*08b0*/  FSETP.GE.AND P0, PT, R2, UR12, PT ;  /* 0x0000000c02007c0b */ /* 0x000fda000bf06000 */
[----:B------:R-:W-:Y:S01]  /*08c0*/  @P0 FFMA R0, RZ, R17, R0 ;  /* 0x00000011ff000223 */ /* 0x000fe20000000000 */
[----:B------:R-:W-:Y:S06]  /*08d0*/  @P1 BRA `(.L_x_3) ;  /* 0x0000000400a41947 */ /* 0x000fec0003800000 */
[----:B------:R-:W-:-:S04]  /*08e0*/  IADD3 R20, P0, PT, R21, UR10, RZ ;  /* 0x0000000a15147c10 */ /* 0x000fc8000ff1e0ff */
[----:B------:R-:W-:-:S05]  /*08f0*/  LEA.HI.X.SX32 R21, R21, UR11, 0x1, P0 ;  /* 0x0000000b15157c11 */ /* 0x000fca00080f0eff */
[----:B------:R-:W2:Y:S01]  /*0900*/  LDG.E.U8 R20, desc[UR6][R20.64] ;  /* 0x0000000614147981 */ /* 0x000ea2000c1e1100 */
[----:B------:R-:W-:-:S04]  /*0910*/  IMAD.WIDE R16, R19, 0x4, R6 ;  /* 0x0000000413107825 */ /* 0x000fc800078e0206 */
[----:B------:R-:W-:Y:S01]  /*0920*/  IMAD.WIDE.U32 R14, R18, 0x4, R8 ;  /* 0x00000004120e7825 */ /* 0x000fe200078e0008 */
[----:B------:R0:W5:Y:S04]  /*0930*/  LDG.E R4, desc[UR6][R16.64] ;  /* 0x0000000610047981 */ /* 0x000168000c1e1900 */
[----:B------:R0:W5:Y:S01]  /*0940*/  LDG.E R12, desc[UR6][R14.64] ;  /* 0x000000060e0c7981 */ /* 0x000162000c1e1900 */
[----:B------:R-:W-:Y:S01]  /*0950*/  BSSY.RECONVERGENT B2, `(.L_x_9) ;  /* 0x000001e000027945 */ /* 0x000fe20003800200 */
[----:B------:R-:W-:Y:S01]  /*0960*/  HFMA2 R2, -RZ, RZ, 0, 0 ;  /* 0x00000000ff027431 */ /* 0x000fe200000001ff */
[----:B--2---:R-:W-:-:S13]  /*0970*/  ISETP.NE.AND P0, PT, R20, RZ, PT ;  /* 0x000000ff1400720c */ /* 0x004fda0003f05270 */
        /* <DEDUP_REMOVED lines=8> */
[----:B------:R-:W-:Y:S02]  /*0a00*/  I2FP.F32.S32 R2, R15 ;  /* 0x0000000f00027245 */ /* 0x000fe40000201400 */
[----:B------:R-:W-:Y:S01]  /*0a10*/  MOV R15, 0x7f800000 ;  /* 0x7f800000000f7802 */ /* 0x000fe20000000f00 */
        /* <DEDUP_REMOVED lines=16> */
[----:B0-----:R-:W-:-:S07]  /*0b20*/  VIADD R2, R17, 0x1 ;  /* 0x0000000111027836 */ /* 0x001fce0000000000 */
.L_x_10:
[----:B------:R-:W-:Y:S05]  /*0b30*/  BSYNC.RECONVERGENT B2 ;  /* 0x0000000000027941 */ /* 0x000fea0003800200 */
.L_x_9:
[----:B------:R-:W-:Y:S01]  /*0b40*/  SHF.L.U32 R14, R2, 0x3, RZ ;  /* 0x00000003020e7819 */ /* 0x000fe200000006ff */
[----:B------:R-:W-:Y:S01]  /*0b50*/  IMAD.MOV.U32 R15, RZ, RZ, RZ ;  /* 0x000000ffff0f7224 */ /* 0x000fe200078e00ff */
[----:B------:R-:W-:Y:S02]  /*0b60*/  BSSY.RECONVERGENT B2, `(.L_x_11) ;  /* 0x0000032000027945 */ /* 0x000fe40003800200 */
[C---:B------:R-:W-:Y:S02]  /*0b70*/  ISETP.EQ.AND P3, PT, R14.reuse, RZ, PT ;  /* 0x000000ff0e00720c */ /* 0x040fe40003f62270 */
[C---:B------:R-:W-:Y:S02]  /*0b80*/  ISETP.EQ.AND P4, PT, R14.reuse, 0x8, PT ;  /* 0x000000080e00780c */ /* 0x040fe40003f82270 */
[C---:B------:R-:W-:Y:S02]  /*0b90*/  ISETP.EQ.AND P0, PT, R14.reuse, 0x10, PT ;  /* 0x000000100e00780c */ /* 0x040fe40003f02270 */
[----:B------:R-:W-:-:S02]  /*0ba0*/  ISETP.EQ.AND P1, PT, R14, 0x18, PT ;  /* 0x000000180e00780c */ /* 0x000fc40003f22270 */
[----:B------:R-:W-:-:S05]  /*0bb0*/  ISETP.EQ.AND P2, PT, R14, 0x20, PT ;  /* 0x000000200e00780c */ /* 0x000fca0003f42270 */
[----:B------:R-:W-:Y:S02]  /*0bc0*/  @P3 MOV R2, RZ ;  /* 0x000000ff00023202 */ /* 0x000fe40000000f00 */
[C---:B------:R-:W-:Y:S02]  /*0bd0*/  ISETP.EQ.AND P3, PT, R14.reuse, 0x28, PT ;  /* 0x000000280e00780c */ /* 0x040fe40003f62270 */
[----:B------:R-:W-:Y:S01]  /*0be0*/  @P4 MOV R2, 0x1 ;  /* 0x0000000100024802 */ /* 0x000fe20000000f00 */
[----:B------:R-:W-:Y:S01]  /*0bf0*/  @P0 IMAD.MOV.U32 R15, RZ, RZ, 0x1 ;  /* 0x00000001ff0f0424 */ /* 0x000fe200078e00ff */
[C---:B------:R-:W-:Y:S01]  /*0c00*/  ISETP.EQ.AND P4, PT, R14.reuse, 0x30, PT ;  /* 0x000000300e00780c */ /* 0x040fe20003f82270 */
[----:B------:R-:W-:Y:S01]  /*0c10*/  @P1 IMAD.MOV.U32 R15, RZ, RZ, 0x1 ;  /* 0x00000001ff0f1424 */ /* 0x000fe200078e00ff */
[----:B------:R-:W-:Y:S01]  /*0c20*/  @P0 MOV R2, 0x1 ;  /* 0x0000000100020802 */ /* 0x000fe20000000f00 */
[----:B------:R-:W-:Y:S01]  /*0c30*/  @P2 IMAD.MOV.U32 R15, RZ, RZ, 0x1 ;  /* 0x00000001ff0f2424 */ /* 0x000fe200078e00ff */
[----:B------:R-:W-:-:S02]  /*0c40*/  ISETP.EQ.AND P0, PT, R14, 0x38, PT ;  /* 0x000000380e00780c */ /* 0x000fc40003f02270 */
[----:B------:R-:W-:Y:S02]  /*0c50*/  @P1 MOV R2, RZ ;  /* 0x000000ff00021202 */ /* 0x000fe40000000f00 */
[----:B------:R-:W-:Y:S01]  /*0c60*/  ISETP.EQ.AND P1, PT, R14, 0x40, PT ;  /* 0x000000400e00780c */ /* 0x000fe20003f22270 */
[----:B------:R-:W-:Y:S01]  /*0c70*/  @P3 IMAD.MOV.U32 R15, RZ, RZ, RZ ;  /* 0x000000ffff0f3224 */ /* 0x000fe200078e00ff */
[----:B------:R-:W-:Y:S02]  /*0c80*/  @P2 MOV R2, 0xffffffff ;  /* 0xffffffff00022802 */ /* 0x000fe40000000f00 */
[----:B------:R-:W-:Y:S01]  /*0c90*/  @P3 MOV R2, 0xffffffff ;  /* 0xffffffff00023802 */ /* 0x000fe20000000f00 */
[----:B------:R-:W-:Y:S01]  /*0ca0*/  @P4 IMAD.MOV.U32 R15, RZ, RZ, -0x1 ;  /* 0xffffffffff0f4424 */ /* 0x000fe200078e00ff */
[----:B------:R-:W-:-:S03]  /*0cb0*/  @P4 MOV R2, 0xffffffff ;  /* 0xffffffff00024802 */ /* 0x000fc60000000f00 */
[----:B------:R-:W-:Y:S01]  /*0cc0*/  @P0 IMAD.MOV.U32 R15, RZ, RZ, -0x1 ;  /* 0xffffffffff0f0424 */ /* 0x000fe200078e00ff */
[----:B------:R-:W-:-:S03]  /*0cd0*/  @P0 MOV R2, RZ ;  /* 0x000000ff00020202 */ /* 0x000fc60000000f00 */
[----:B------:R-:W-:Y:S02]  /*0ce0*/  @P1 IMAD.MOV.U32 R15, RZ, RZ, -0x1 ;  /* 0xffffffffff0f1424 */ /* 0x000fe400078e00ff */
[----:B------:R-:W-:-:S03]  /*0cf0*/  @P1 IMAD.MOV.U32 R2, RZ, RZ, 0x1 ;  /* 0x00000001ff021424 */ /* 0x000fc600078e00ff */
[----:B------:R-:W-:Y:S02]  /*0d00*/  VIADDMNMX R15, R15, R18, RZ, !PT ;  /* 0x000000120f0f7246 */ /* 0x000fe400078001ff */
[----:B------:R-:W-:Y:S02]  /*0d10*/  VIADDMNMX R2, R2, R19, RZ, !PT ;  /* 0x0000001302027246 */ /* 0x000fe400078001ff */
[----:B------:R-:W-:Y:S02]  /*0d20*/  VIMNMX R17, PT, PT, R15, UR4, PT ;  /* 0x000000040f117c48 */ /* 0x000fe4000bfe0100 */
[----:B------:R-:W-:Y:S02]  /*0d30*/  VIMNMX R16, PT, PT, R2, UR5, PT ;  /* 0x0000000502107c48 */ /* 0x000fe4000bfe0100 */
[----:B------:R-:W-:-:S03]  /*0d40*/  IADD3 R14, PT, PT, -R18, R17, RZ ;  /* 0x00000011120e7210 */ /* 0x000fc60007ffe1ff */
[----:B------:R-:W-:Y:S01]  /*0d50*/  IMAD.IADD R2, R16, 0x1, -R19 ;  /* 0x0000000110027824 */ /* 0x000fe200078e0a13 */
[----:B------:R-:W-:-:S05]  /*0d60*/  I2FP.F32.S32 R15, R14 ;  /* 0x0000000e000f7245 */ /* 0x000fca0000201400 */
[----:B-----5:R-:W-:Y:S01]  /*0d70*/  FMUL R4, R4, R15 ;  /* 0x0000000f04047220 */ /* 0x020fe20000400000 */
[----:B------:R-:W-:-:S03]  /*0d80*/  I2FP.F32.S32 R15, R2 ;  /* 0x00000002000f7245 */ /* 0x000fc60000201400 */
[----:B------:R-:W-:Y:S02]  /*0d90*/  FMUL R4, R4, R4 ;  /* 0x0000000404047220 */ /* 0x000fe40000400000 */
[----:B------:R-:W-:-:S04]  /*0da0*/  FMUL R15, R12, R15 ;  /* 0x0000000f0c0f7220 */ /* 0x000fc80000400000 */
[----:B------:R-:W-:-:S04]  /*0db0*/  FFMA R4, R15, R15, R4 ;  /* 0x0000000f0f047223 */ /* 0x000fc80000000004 */
[----:B------:R0:W1:Y:S01]  /*0dc0*/  MUFU.RSQ R15, R4 ;  /* 0x00000004000f7308 */ /* 0x0000620000001400 */
[----:B------:R-:W-:-:S04]  /*0dd0*/  IADD3 R2, PT, PT, R4, -0xd000000, RZ ;  /* 0xf300000004027810 */ /* 0x000fc80007ffe0ff */
[----:B------:R-:W-:-:S13]  /*0de0*/  ISETP.GT.U32.AND P0, PT, R2, 0x727fffff, PT ;  /* 0x727fffff0200780c */ /* 0x000fda0003f04070 */
[----:B01----:R-:W-:Y:S05]  /*0df0*/  @!P0 BRA `(.L_x_12) ;  /* 0x0000000000108947 */ /* 0x003fea0003800000 */
[----:B------:R-:W-:-:S07]  /*0e00*/  MOV R23, 0xe20 ;  /* 0x00000e2000177802 */ /* 0x000fce0000000f00 */
[----:B------:R-:W-:Y:S05]  /*0e10*/  CALL.REL.NOINC `($__internal_1_$__cuda_sm20_sqrt_rn_f32_slowpath) ;  /* 0x0000002400307944 */ /* 0x000fea0003c00000 */
[----:B------:R-:W-:Y:S01]  /*0e20*/  IMAD.MOV.U32 R12, RZ, RZ, R4 ;  /* 0x000000ffff0c7224 */ /* 0x000fe200078e0004 */
[----:B------:R-:W-:Y:S06]  /*0e30*/  BRA `(.L_x_13) ;  /* 0x0000000000107947 */ /* 0x000fec0003800000 */
.L_x_12:
[----:B------:R-:W-:Y:S01]  /*0e40*/  FMUL.FTZ R12, R4, R15 ;  /* 0x0000000f040c7220 */ /* 0x000fe20000410000 */
[----:B------:R-:W-:-:S03]  /*0e50*/  FMUL.FTZ R2, R15, 0.5 ;  /* 0x3f0000000f027820 */ /* 0x000fc60000410000 */
[----:B------:R-:W-:-:S04]  /*0e60*/  FFMA R15, -R12, R12, R4 ;  /* 0x0000000c0c0f7223 */ /* 0x000fc80000000104 */
[----:B------:R-:W-:-:S07]  /*0e70*/  FFMA R12, R15, R2, R12 ;  /* 0x000000020f0c7223 */ /* 0x000fce000000000c */
.L_x_13:
[----:B------:R-:W-:Y:S05]  /*0e80*/  BSYNC.RECONVERGENT B2 ;  /* 0x0000000000027941 */ /* 0x000fea0003800200 */
.L_x_11:
[----:B------:R-:W-:Y:S01]  /*0e90*/  ISETP.NE.AND P0, PT, R17, R18, PT ;  /* 0x000000121100720c */ /* 0x000fe20003f05270 */
[----:B------:R-:W-:Y:S01]  /*0ea0*/  FADD R12, R13, R12 ;  /* 0x0000000c0d0c7221 */ /* 0x000fe20000000000 */
[----:B------:R-:W-:-:S13]  /*0eb0*/  ISETP.EQ.AND P1, PT, R16, R19, PT ;  /* 0x000000131000720c */ /* 0x000fda0003f22270 */
[----:B------:R-:W-:Y:S05]  /*0ec0*/  @!P0 BRA P1, `(.L_x_3) ;  /* 0x0000000000288947 */ /* 0x000fea0000800000 */
[----:B------:R-:W-:-:S04]  /*0ed0*/  IMAD R15, R17, UR9, R16 ;  /* 0x00000009110f7c24 */ /* 0x000fc8000f8e0210 */
[----:B------:R-:W-:-:S06]  /*0ee0*/  IMAD.WIDE R14, R15, 0x4, R10 ;  /* 0x000000040f0e7825 */ /* 0x000fcc00078e020a */
[----:B------:R-:W2:Y:S01]  /*0ef0*/  LDG.E R14, desc[UR6][R14.64] ;  /* 0x000000060e0e7981 */ /* 0x000ea2000c1e1900 */
[----:B------:R-:W-:Y:S01]  /*0f00*/  IADD3 R5, PT, PT, R5, 0x2, RZ ;  /* 0x0000000205057810 */ /* 0x000fe20007ffe0ff */
[----:B------:R-:W-:-:S03]  /*0f10*/  FADD R13, R12, -R13 ;  /* 0x8000000d0c0d7221 */ /* 0x000fc60000000000 */
[----:B------:R-:W-:Y:S02]  /*0f20*/  ISETP.NE.AND P1, PT, R5, 0xea60, PT ;  /* 0x0000ea600500780c */ /* 0x000fe40003f25270 */
[----:B--2---:R-:W-:-:S04]  /*0f30*/  I2FP.F32.S32 R2, R14 ;  /* 0x0000000e00027245 */ /* 0x004fc80000201400 */
[----:B------:R-:W-:-:S13]  /*0f40*/  FSETP.GE.AND P0, PT, R2, UR14, PT ;  /* 0x0000000e02007c0b */ /* 0x000fda000bf06000 */
[----:B------:R-:W-:Y:S01]  /*0f50*/  @P0 FFMA R0, RZ, R13, R0 ;  /* 0x0000000dff000223 */ /* 0x000fe20000000000 */
[----:B------:R-:W-:Y:S06]  /*0f60*/  @P1 BRA `(.L_x_14) ;  /* 0xfffffff000ac1947 */ /* 0x000fec000383ffff */
.L_x_3:
[----:B01--4-:R-:W-:Y:S05]  /*0f70*/  BSYNC.RECONVERGENT B1 ;  /* 0x0000000000017941 */ /* 0x013fea0003800200 */
.L_x_2:
[----:B------:R-:W-:Y:S05]  /*0f80*/  BRA `(.L_x_15) ;  /* 0x0000001c00487947 */ /* 0x000fea0003800000 */
.L_x_1:
[----:B------:R-:W0:Y:S01]  /*0f90*/  LDCU UR8, c[0x0][0x3d8] ;  /* 0x00007b00ff0877ac */ /* 0x000e220008000800 */
[----:B------:R-:W-:Y:S02]  /*0fa0*/  SHF.R.S32.HI R5, RZ, 0x1f, R3 ;  /* 0x0000001fff057819 */ /* 0x000fe40000011403 */
[----:B------:R-:W-:Y:S01]  /*0fb0*/  CS2R R6, SRZ ;  /* 0x0000000000067805 */ /* 0x000fe2000001ff00 */
[----:B0-----:R-:W0:Y:S06]  /*0fc0*/  F2F.F64.F32 R12, UR8 ;  /* 0x00000008000c7d10 */ /* 0x001e2c0008201800 */
.L_x_51:
[----:B-1----:R-:W1:Y:S02]  /*0fd0*/  LDCU UR8, c[0x0][0x3d4] ;  /* 0x00007a80ff0877ac */ /* 0x002e640008000800 */
[----:B-1----:R-:W-:-:S13]  /*0fe0*/  FSETP.GT.AND P0, PT, R2, UR8, PT ;  /* 0x0000000802007c0b */ /* 0x002fda000bf04000 */
[----:B---3--:R-:W-:Y:S05]  /*0ff0*/  @P0 BRA `(.L_x_15) ;  /* 0x0000001c002c0947 */ /* 0x008fea0003800000 */
[----:B------:R-:W1:Y:S01]  /*1000*/  LDCU UR8, c[0x0][0x3e0] ;  /* 0x00007c00ff0877ac */ /* 0x000e620008000800 */
[----:B------:R-:W2:Y:S01]  /*1010*/  LDC.64 R8, c[0x0][0x3a0] ;  /* 0x0000e800ff087b82 */ /* 0x000ea20000000a00 */
[----:B------:R-:W3:Y:S07]  /*1020*/  LDCU.64 UR10, c[0x0][0x390] ;  /* 0x00007200ff0a77ac */ /* 0x000eee0008000a00 */
[----:B------:R-:W4:Y:S01]  /*1030*/  LDC.64 R14, c[0x0][0x3a8] ;  /* 0x0000ea00ff0e7b82 */ /* 0x000f220000000a00 */
[----:B-1----:R-:W-:-:S05]  /*1040*/  IMAD R4, R17, UR8, R16 ;  /* 0x0000000811047c24 */ /* 0x002fca000f8e0210 */
[----:B---3--:R-:W-:-:S04]  /*1050*/  IADD3 R18, P0, PT, R4, UR10, RZ ;  /* 0x0000000a04127c10 */ /* 0x008fc8000ff1e0ff */
[----:B------:R-:W-:-:S05]  /*1060*/  LEA.HI.X.SX32 R19, R4, UR11, 0x1, P0 ;  /* 0x0000000b04137c11 */ /* 0x000fca00080f0eff */
[----:B------:R-:W3:Y:S01]  /*1070*/  LDG.E.U8 R18, desc[UR6][R18.64] ;  /* 0x0000000612127981 */ /* 0x000ee2000c1e1100 */
[----:B--2---:R-:W-:-:S04]  /*1080*/  IMAD.WIDE.U32 R8, R17, 0x4, R8 ;  /* 0x0000000411087825 */ /* 0x004fc800078e0008 */
[----:B----4-:R-:W-:Y:S01]  /*1090*/  IMAD.WIDE R14, R16, 0x4, R14 ;  /* 0x00000004100e7825 */ /* 0x010fe200078e020e */
[----:B------:R1:W5:Y:S04]  /*10a0*/  LDG.E R10, desc[UR6][R8.64] ;  /* 0x00000006080a7981 */ /* 0x000368000c1e1900 */
[----:B------:R1:W5:Y:S01]  /*10b0*/  LDG.E R11, desc[UR6][R14.64] ;  /* 0x000000060e0b7981 */ /* 0x000362000c1e1900 */
[----:B------:R-:W-:Y:S01]  /*10c0*/  BSSY.RECONVERGENT B1, `(.L_x_16) ;  /* 0x000001e000017945 */ /* 0x000fe20003800200 */
[----:B------:R-:W-:Y:S01]  /*10d0*/  IMAD.MOV.U32 R4, RZ, RZ, RZ ;  /* 0x000000ffff047224 */ /* 0x000fe200078e00ff */
[----:B---3--:R-:W-:-:S13]  /*10e0*/  ISETP.NE.AND P0, PT, R18, RZ, PT ;  /* 0x000000ff1200720c */ /* 0x008fda0003f05270 */
[----:B-1----:R-:W-:Y:S05]  /*10f0*/  @!P0 BRA `(.L_x_17) ;  /* 0x0000000000688947 */ /* 0x002fea0003800000 */
[----:B------:R-:W1:Y:S01]  /*1100*/  I2F.U16 R8, R18 ;  /* 0x0000001200087306 */ /* 0x000e620000101000 */
[----:B------:R-:W-:Y:S01]  /*1110*/  HFMA2 R15, -RZ, RZ, 1.443359375, -0.2030029296875 ;  /* 0x3dc6b27fff0f7431 */ /* 0x000fe200000001ff */
[C---:B-1----:R-:W-:Y:S02]  /*1120*/  IADD3 R4, PT, PT, R8.reuse, -0x3f3504f3, RZ ;  /* 0xc0cafb0d08047810 */ /* 0x042fe40007ffe0ff */
[----:B------:R-:W-:Y:S02]  /*1130*/  ISETP.GT.U32.AND P0, PT, R8, 0x7f7fffff, PT ;  /* 0x7f7fffff0800780c */ /* 0x000fe40003f04070 */
[----:B------:R-:W-:-:S05]  /*1140*/  LOP3.LUT R9, R4, 0xff800000, RZ, 0xc0, !PT ;  /* 0xff80000004097812 */ /* 0x000fca00078ec0ff */
[----:B------:R-:W-:-:S04]  /*1150*/  IMAD.IADD R4, R8, 0x1, -R9 ;  /* 0x0000000108047824 */ /* 0x000fc800078e0a09 */
        /* <DEDUP_REMOVED lines=18> */
[----:B------:R-:W1:Y:S02]  /*1280*/  F2I.TRUNC.NTZ R15, R15 ;  /* 0x0000000f000f7305 */ /* 0x000e64000020f100 */
[----:B-1----:R-:W-:-:S07]  /*1290*/  IADD3 R4, PT, PT, R15, 0x1, RZ ;  /* 0x000000010f047810 */ /* 0x002fce0007ffe0ff */
.L_x_17:
[----:B------:R-:W-:Y:S05]  /*12a0*/  BSYNC.RECONVERGENT B1 ;  /* 0x0000000000017941 */ /* 0x000fea0003800200 */
.L_x_16:
[----:B------:R-:W-:Y:S01]  /*12b0*/  IMAD.SHL.U32 R8, R4, 0x8, RZ ;  /* 0x0000000804087824 */ /* 0x000fe200078e00ff */
[----:B------:R-:W-:Y:S01]  /*12c0*/  MOV R4, RZ ;  /* 0x000000ff00047202 */ /* 0x000fe20000000f00 */
[----:B------:R-:W-:Y:S03]  /*12d0*/  BSSY.RECONVERGENT B1, `(.L_x_18) ;  /* 0x0000032000017945 */ /* 0x000fe60003800200 */
[C---:B------:R-:W-:Y:S02]  /*12e0*/  ISETP.EQ.AND P3, PT, R8.reuse, RZ, PT ;  /* 0x000000ff0800720c */ /* 0x040fe40003f62270 */
[C---:B------:R-:W-:Y:S02]  /*12f0*/  ISETP.EQ.AND P4, PT, R8.reuse, 0x8, PT ;  /* 0x000000080800780c */ /* 0x040fe40003f82270 */
[C---:B------:R-:W-:Y:S02]  /*1300*/  ISETP.EQ.AND P0, PT, R8.reuse, 0x10, PT ;  /* 0x000000100800780c */ /* 0x040fe40003f02270 */
[----:B------:R-:W-:-:S02]  /*1310*/  ISETP.EQ.AND P1, PT, R8, 0x18, PT ;  /* 0x000000180800780c */ /* 0x000fc40003f22270 */
[----:B------:R-:W-:-:S05]  /*1320*/  ISETP.EQ.AND P2, PT, R8, 0x20, PT ;  /* 0x000000200800780c */ /* 0x000fca0003f42270 */
[----:B------:R-:W-:Y:S01]  /*1330*/  @P3 IMAD.MOV.U32 R9, RZ, RZ, RZ ;  /* 0x000000ffff093224 */ /* 0x000fe200078e00ff */
[C---:B------:R-:W-:Y:S01]  /*1340*/  ISETP.EQ.AND P3, PT, R8.reuse, 0x28, PT ;  /* 0x000000280800780c */ /* 0x040fe20003f62270 */
[----:B------:R-:W-:Y:S01]  /*1350*/  @P4 IMAD.MOV.U32 R9, RZ, RZ, 0x1 ;  /* 0x00000001ff094424 */ /* 0x000fe200078e00ff */
[C---:B------:R-:W-:Y:S01]  /*1360*/  ISETP.EQ.AND P4, PT, R8.reuse, 0x30, PT ;  /* 0x000000300800780c */ /* 0x040fe20003f82270 */
[----:B------:R-:W-:Y:S01]  /*1370*/  @P0 IMAD.MOV.U32 R9, RZ, RZ, 0x1 ;  /* 0x00000001ff090424 */ /* 0x000fe200078e00ff */
[----:B------:R-:W-:Y:S01]  /*1380*/  @P0 MOV R4, 0x1 ;  /* 0x0000000100040802 */ /* 0x000fe20000000f00 */
[----:B------:R-:W-:Y:S01]  /*1390*/  @P1 IMAD.MOV.U32 R9, RZ, RZ, RZ ;  /* 0x000000ffff091224 */ /* 0x000fe200078e00ff */
[----:B------:R-:W-:Y:S01]  /*13a0*/  @P1 MOV R4, 0x1 ;  /* 0x0000000100041802 */ /* 0x000fe20000000f00 */
[----:B------:R-:W-:Y:S01]  /*13b0*/  @P2 IMAD.MOV.U32 R9, RZ, RZ, -0x1 ;  /* 0xffffffffff092424 */ /* 0x000fe200078e00ff */
[C---:B------:R-:W-:Y:S02]  /*13c0*/  ISETP.EQ.AND P0, PT, R8.reuse, 0x38, PT ;  /* 0x000000380800780c */ /* 0x040fe40003f02270 */
[----:B------:R-:W-:-:S02]  /*13d0*/  ISETP.EQ.AND P1, PT, R8, 0x40, PT ;  /* 0x000000400800780c */ /* 0x000fc40003f22270 */
[----:B------:R-:W-:Y:S01]  /*13e0*/  @P2 MOV R4, 0x1 ;  /* 0x0000000100042802 */ /* 0x000fe20000000f00 */
[----:B------:R-:W-:Y:S01]  /*13f0*/  @P3 IMAD.MOV.U32 R9, RZ, RZ, -0x1 ;  /* 0xffffffffff093424 */ /* 0x000fe200078e00ff */
[----:B------:R-:W-:Y:S01]  /*1400*/  @P3 MOV R4, RZ ;  /* 0x000000ff00043202 */ /* 0x000fe20000000f00 */
[----:B------:R-:W-:Y:S01]  /*1410*/  @P4 IMAD.MOV.U32 R9, RZ, RZ, -0x1 ;  /* 0xffffffffff094424 */ /* 0x000fe200078e00ff */
[----:B------:R-:W-:-:S05]  /*1420*/  @P4 MOV R4, 0xffffffff ;  /* 0xffffffff00044802 */ /* 0x000fca0000000f00 */
        /* <DEDUP_REMOVED lines=17> */
[----:B------:R1:W2:Y:S04]  /*1540*/  MUFU.RSQ R15, R4 ;  /* 0x00000004000f7308 */ /* 0x0002a80000001400 */
[----:B------:R-:W-:-:S13]  /*1550*/  ISETP.GT.U32.AND P0, PT, R10, 0x727fffff, PT ;  /* 0x727fffff0a00780c */ /* 0x000fda0003f04070 */
[----:B-12---:R-:W-:Y:S05]  /*1560*/  @!P0 BRA `(.L_x_19) ;  /* 0x0000000000108947 */ /* 0x006fea0003800000 */
[----:B------:R-:W-:-:S07]  /*1570*/  MOV R23, 0x1590 ;  /* 0x0000159000177802 */ /* 0x000fce0000000f00 */
[----:B0-----:R-:W-:Y:S05]  /*1580*/  CALL.REL.NOINC `($__internal_1_$__cuda_sm20_sqrt_rn_f32_slowpath) ;  /* 0x0000001c00547944 */ /* 0x001fea0003c00000 */
[----:B------:R-:W-:Y:S01]  /*1590*/  MOV R11, R4 ;  /* 0x00000004000b7202 */ /* 0x000fe20000000f00 */
[----:B------:R-:W-:Y:S06]  /*15a0*/  BRA `(.L_x_20) ;  /* 0x0000000000107947 */ /* 0x000fec0003800000 */
.L_x_19:
[----:B------:R-:W-:Y:S01]  /*15b0*/  FMUL.FTZ R11, R4, R15 ;  /* 0x0000000f040b7220 */ /* 0x000fe20000410000 */
[----:B------:R-:W-:-:S03]  /*15c0*/  FMUL.FTZ R10, R15, 0.5 ;  /* 0x3f0000000f0a7820 */ /* 0x000fc60000410000 */
[----:B------:R-:W-:-:S04]  /*15d0*/  FFMA R4, -R11, R11, R4 ;  /* 0x0000000b0b047223 */ /* 0x000fc80000000104 */
[----:B------:R-:W-:-:S07]  /*15e0*/  FFMA R11, R4, R10, R11 ;  /* 0x0000000a040b7223 */ /* 0x000fce000000000b */
.L_x_20:
[----:B------:R-:W-:Y:S05]  /*15f0*/  BSYNC.RECONVERGENT B1 ;  /* 0x0000000000017941 */ /* 0x000fea0003800200 */
.L_x_18:
[----:B------:R-:W-:Y:S01]  /*1600*/  ISETP.NE.AND P0, PT, R8, R17, PT ;  /* 0x000000110800720c */ /* 0x000fe20003f05270 */
[----:B------:R-:W-:Y:S01]  /*1610*/  FADD R2, R2, R11 ;  /* 0x0000000b02027221 */ /* 0x000fe20000000000 */
[----:B------:R-:W-:-:S13]  /*1620*/  ISETP.EQ.AND P1, PT, R9, R16, PT ;  /* 0x000000100900720c */ /* 0x000fda0003f22270 */
[----:B------:R-:W-:Y:S05]  /*1630*/  @!P0 BRA P1, `(.L_x_15) ;  /* 0x00000014009c8947 */ /* 0x000fea0000800000 */
[----:B------:R-:W1:Y:S01]  /*1640*/  LDC.64 R10, c[0x0][0x388] ;  /* 0x0000e200ff0a7b82 */ /* 0x000e620000000a00 */
[----:B------:R-:W2:Y:S02]  /*1650*/  LDCU UR8, c[0x0][0x3e0] ;  /* 0x00007c00ff0877ac */ /* 0x000ea40008000800 */
[----:B--2---:R-:W-:Y:S01]  /*1660*/  IMAD R15, R8, UR8, R9 ;  /* 0x00000008080f7c24 */ /* 0x004fe2000f8e0209 */
[----:B------:R-:W2:Y:S03]  /*1670*/  LDCU UR8, c[0x0][0x3d0] ;  /* 0x00007a00ff0877ac */ /* 0x000ea60008000800 */
[----:B-1----:R-:W-:-:S06]  /*1680*/  IMAD.WIDE R10, R15, 0x4, R10 ;  /* 0x000000040f0a7825 */ /* 0x002fcc00078e020a */
[----:B------:R-:W3:Y:S01]  /*1690*/  LDG.E R10, desc[UR6][R10.64] ;  /* 0x000000060a0a7981 */ /* 0x000ee2000c1e1900 */
[----:B------:R-:W-:Y:S01]  /*16a0*/  BSSY.RECONVERGENT B2, `(.L_x_21) ;  /* 0x000015a000027945 */ /* 0x000fe20003800200 */
[----:B---3--:R-:W-:-:S04]  /*16b0*/  I2FP.F32.S32 R4, R10 ;  /* 0x0000000a00047245 */ /* 0x008fc80000201400 */
[----:B--2---:R-:W-:-:S13]  /*16c0*/  FSETP.GE.AND P0, PT, R4, UR8, PT ;  /* 0x0000000804007c0b */ /* 0x004fda000bf06000 */
[----:B------:R-:W-:Y:S05]  /*16d0*/  @!P0 BRA `(.L_x_22) ;  /* 0x0000001400588947 */ /* 0x000fea0003800000 */
[----:B------:R-:W1:Y:S01]  /*16e0*/  LDCU.64 UR8, c[0x0][0x398] ;  /* 0x00007300ff0877ac */ /* 0x000e620008000a00 */
[----:B------:R-:W2:Y:S01]  /*16f0*/  LDC.64 R16, c[0x0][0x3c0] ;  /* 0x0000f000ff107b82 */ /* 0x000ea20000000a00 */
[----:B-1----:R-:W-:-:S04]  /*1700*/  IADD3 R18, P0, PT, R3, UR8, RZ ;  /* 0x0000000803127c10 */ /* 0x002fc8000ff1e0ff */
[----:B------:R-:W-:Y:S01]  /*1710*/  IADD3.X R19, PT, PT, R5, UR9, RZ, P0, !PT ;  /* 0x0000000905137c10 */ /* 0x000fe200087fe4ff */
[----:B--2---:R-:W2:Y:S05]  /*1720*/  LDG.E R16, desc[UR6][R16.64] ;  /* 0x0000000610107981 */ /* 0x004eaa000c1e1900 */
[----:B------:R-:W2:Y:S01]  /*1730*/  LDG.E.U8 R19, desc[UR6][R18.64] ;  /* 0x0000000612137981 */ /* 0x000ea2000c1e1100 */
[----:B------:R-:W-:Y:S04]  /*1740*/  BSSY.RECONVERGENT B1, `(.L_x_23) ;  /* 0x000014d000017945 */ /* 0x000fe80003800200 */
[----:B------:R-:W-:Y:S01]  /*1750*/  BSSY.RELIABLE B3, `(.L_x_24) ;  /* 0x0000016000037945 */ /* 0x000fe20003800100 */
[----:B------:R-:W-:-:S02]  /*1760*/  HFMA2 R21, -RZ, RZ, 0, 0 ;  /* 0x00000000ff157431 */ /* 0x000fc400000001ff */
[----:B------:R-:W-:Y:S01]  /*1770*/  IMAD.MOV.U32 R10, RZ, RZ, RZ ;  /* 0x000000ffff0a7224 */ /* 0x000fe200078e00ff */
[----:B------:R-:W-:Y:S02]  /*1780*/  CS2R R14, SRZ ;  /* 0x00000000000e7805 */ /* 0x000fe4000001ff00 */
[----:B--2---:R-:W-:-:S13]  /*1790*/  ISETP.NE.AND P0, PT, R16, R19, PT ;  /* 0x000000131000720c */ /* 0x004fda0003f05270 */
[----:B------:R-:W-:Y:S05]  /*17a0*/  @!P0 BRA `(.L_x_25) ;  /* 0x0000000000408947 */ /* 0x000fea0003800000 */
[----:B------:R-:W-:Y:S01]  /*17b0*/  BSSY.RELIABLE B4, `(.L_x_25) ;  /* 0x000000f000047945 */ /* 0x000fe20003800100 */
.L_x_27:
[----:B------:R-:W1:Y:S01]  /*17c0*/  LDCU UR8, c[0x0][0x3cc] ;  /* 0x00007980ff0877ac */ /* 0x000e620008000800 */
[----:B------:R-:W-:-:S05]  /*17d0*/  VIADD R10, R10, 0x1 ;  /* 0x000000010a0a7836 */ /* 0x000fca0000000000 */
[----:B-1----:R-:W-:-:S13]  /*17e0*/  ISETP.NE.AND P0, PT, R10, UR8, PT ;  /* 0x000000080a007c0c */ /* 0x002fda000bf05270 */
[----:B------:R-:W-:Y:S05]  /*17f0*/  @!P0 BREAK.RELIABLE B4 ;  /* 0x0000000000048942 */ /* 0x000fea0003800100 */
[----:B------:R-:W-:Y:S05]  /*1800*/  @!P0 BREAK.RELIABLE B3 ;  /* 0x0000000000038942 */ /* 0x000fea0003800100 */
[----:B------:R-:W-:Y:S05]  /*1810*/  @!P0 BRA `(.L_x_26) ;  /* 0x0000001000fc8947 */ /* 0x000fea0003800000 */
[----:B------:R-:W1:Y:S01]  /*1820*/  LDCU.64 UR8, c[0x0][0x3c0] ;  /* 0x00007800ff0877ac */ /* 0x000e620008000a00 */
[----:B------:R-:W-:-:S03]  /*1830*/  IMAD.WIDE.U32 R14, R10, 0x4, RZ ;  /* 0x000000040a0e7825 */ /* 0x000fc600078e00ff */
[----:B-1----:R-:W-:-:S04]  /*1840*/  IADD3 R16, P0, PT, R14, UR8, RZ ;  /* 0x000000080e107c10 */ /* 0x002fc8000ff1e0ff */
[----:B------:R-:W-:-:S05]  /*1850*/  IADD3.X R17, PT, PT, R15, UR9, RZ, P0, !PT ;  /* 0x000000090f117c10 */ /* 0x000fca00087fe4ff */
[----:B------:R-:W2:Y:S01]  /*1860*/  LDG.E R16, desc[UR6][R16.64] ;  /* 0x0000000610107981 */ /* 0x000ea2000c1e1900 */
[----:B------:R-:W-:Y:S02]  /*1870*/  MOV R21, RZ ;  /* 0x000000ff00157202 */ /* 0x000fe40000000f00 */
[----:B--2---:R-:W-:-:S13]  /*1880*/  ISETP.NE.AND P0, PT, R16, R19, PT ;  /* 0x000000131000720c */ /* 0x004fda0003f05270 */
[----:B------:R-:W-:Y:S05]  /*1890*/  @P0 BRA `(.L_x_27) ;  /* 0xfffffffc00c80947 */ /* 0x000fea000383ffff */
[----:B------:R-:W-:Y:S05]  /*18a0*/  BSYNC.RELIABLE B4 ;  /* 0x0000000000047941 */ /* 0x000fea0003800100 */
.L_x_25:
[----:B------:R-:W-:Y:S05]  /*18b0*/  BSYNC.RELIABLE B3 ;  /* 0x0000000000037941 */ /* 0x000fea0003800100 */
.L_x_24:
[----:B------:R-:W1:Y:S02]  /*18c0*/  LDCU UR8, c[0x0][0x3c8] ;  /* 0x00007900ff0877ac */ /* 0x000e640008000800 */
[----:B-1----:R-:W-:-:S09]  /*18d0*/  UISETP.GT.AND UP0, UPT, UR8, 0x2, UPT ;  /* 0x000000020800788c */ /* 0x002fd2000bf04270 */
[----:B------:R-:W-:Y:S05]  /*18e0*/  BRA.U UP0, `(.L_x_28) ;  /* 0x0000000500ac7547 */ /* 0x000fea000b800000 */
[----:B------:R-:W-:-:S09]  /*18f0*/  UISETP.NE.AND UP0, UPT, UR8, 0x1, UPT ;  /* 0x000000010800788c */ /* 0x000fd2000bf05270 */
[----:B------:R-:W-:Y:S05]  /*1900*/  BRA.U !UP0, `(.L_x_29) ;  /* 0x0000000508047547 */ /* 0x000fea000b800000 */
[----:B------:R-:W-:-:S09]  /*1910*/  UISETP.NE.AND UP0, UPT, UR8, 0x2, UPT ;  /* 0x000000020800788c */ /* 0x000fd2000bf05270 */
[----:B------:R-:W-:Y:S05]  /*1920*/  BRA.U UP0, `(.L_x_26) ;  /* 0x0000001100b87547 */ /* 0x000fea000b800000 */
[----:B------:R-:W1:Y:S02]  /*1930*/  LDCU.64 UR8, c[0x0][0x3b0] ;  /* 0x00007600ff0877ac */ /* 0x000e640008000a00 */
[----:B-1----:R-:W-:-:S04]  /*1940*/  IADD3 R14, P0, PT, R14, UR8, RZ ;  /* 0x000000080e0e7c10 */ /* 0x002fc8000ff1e0ff */
[----:B------:R-:W-:-:S05]  /*1950*/  IADD3.X R15, PT, PT, R15, UR9, RZ, P0, !PT ;  /* 0x000000090f0f7c10 */ /* 0x000fca00087fe4ff */
[----:B------:R-:W2:Y:S02]  /*1960*/  LDG.E R11, desc[UR6][R14.64] ;  /* 0x000000060e0b7981 */ /* 0x000ea4000c1e1900 */
[----:B--2---:R-:W-:-:S13]  /*1970*/  FSETP.GTU.AND P0, PT, R2, R11, PT ;  /* 0x0000000b0200720b */ /* 0x004fda0003f0c000 */
[----:B------:R-:W-:Y:S05]  /*1980*/  @P0 BRA `(.L_x_26) ;  /* 0x0000001000a00947 */ /* 0x000fea0003800000 */
[----:B------:R-:W1:Y:S01]  /*1990*/  F2F.F64.F32 R16, R11 ;  /* 0x0000000b00107310 */ /* 0x000e620000201800 */
[----:B------:R-:W-:Y:S01]  /*19a0*/  IMAD.MOV.U32 R14, RZ, RZ, 0x1 ;  /* 0x00000001ff0e7424 */ /* 0x000fe200078e00ff */
[----:B------:R-:W-:Y:S01]  /*19b0*/  UMOV UR8, 0x55555555 ;  /* 0x5555555500087882 */ /* 0x000fe20000000000 */
[----:B------:R-:W-:Y:S01]  /*19c0*/  UMOV UR9, 0x40055555 ;  /* 0x4005555500097882 */ /* 0x000fe20000000000 */
[----:B------:R-:W-:Y:S04]  /*19d0*/  BSSY.RECONVERGENT B3, `(.L_x_30) ;  /* 0x0000015000037945 */ /* 0x000fe80003800200 */
[----:B-1----:R-:W1:Y:S02]  /*19e0*/  MUFU.RCP64H R15, R17 ;  /* 0x00000011000f7308 */ /* 0x002e640000001800 */
[----:B-1----:R-:W-:-:S08]  /*19f0*/  DFMA R18, -R16, R14, 1 ;  /* 0x3ff000001012742b */ /* 0x002fd0000000010e */
[----:B------:R-:W-:-:S08]  /*1a00*/  DFMA R18, R18, R18, R18 ;  /* 0x000000121212722b */ /* 0x000fd00000000012 */
[----:B------:R-:W-:-:S08]  /*1a10*/  DFMA R18, R14, R18, R14 ;  /* 0x000000120e12722b */ /* 0x000fd0000000000e */
[----:B------:R-:W-:-:S08]  /*1a20*/  DFMA R14, -R16, R18, 1 ;  /* 0x3ff00000100e742b */ /* 0x000fd00000000112 */
[----:B------:R-:W-:-:S08]  /*1a30*/  DFMA R14, R18, R14, R18 ;  /* 0x0000000e120e722b */ /* 0x000fd00000000012 */
[----:B------:R-:W-:-:S08]  /*1a40*/  DMUL R18, R14, UR8 ;  /* 0x000000080e127c28 */ /* 0x000fd00008000000 */
[----:B------:R-:W-:-:S08]  /*1a50*/  DFMA R20, -R16, R18, UR8 ;  /* 0x0000000810147e2b */ /* 0x000fd00008000112 */
[----:B------:R-:W-:-:S10]  /*1a60*/  DFMA R14, R14, R20, R18 ;  /* 0x000000140e0e722b */ /* 0x000fd40000000012 */
[----:B------:R-:W-:-:S05]  /*1a70*/  FFMA R4, RZ, R17, R15 ;  /* 0x00000011ff047223 */ /* 0x000fca000000000f */
[----:B------:R-:W-:-:S13]  /*1a80*/  FSETP.GT.AND P0, PT, |R4|, 1.469367938527859385e-39, PT ;  /* 0x001000000400780b */ /* 0x000fda0003f04200 */
[----:B------:R-:W-:Y:S05]  /*1a90*/  @P0 BRA `(.L_x_31) ;  /* 0x0000000000200947 */ /* 0x000fea0003800000 */
[----:B------:R-:W-:Y:S01]  /*1aa0*/  MOV R18, R16 ;  /* 0x0000001000127202 */ /* 0x000fe20000000f00 */
[----:B------:R-:W-:Y:S01]  /*1ab0*/  IMAD.MOV.U32 R19, RZ, RZ, R17 ;  /* 0x000000ffff137224 */ /* 0x000fe200078e0011 */
[----:B------:R-:W-:Y:S01]  /*1ac0*/  MOV R14, 0x55555555 ;  /* 0x55555555000e7802 */ /* 0x000fe20000000f00 */
[----:B------:R-:W-:Y:S01]  /*1ad0*/  IMAD.MOV.U32 R15, RZ, RZ, 0x40055555 ;  /* 0x40055555ff0f7424 */ /* 0x000fe200078e00ff */
[----:B------:R-:W-:-:S07]  /*1ae0*/  MOV R4, 0x1b00 ;  /* 0x00001b0000047802 */ /* 0x000fce0000000f00 */
[----:B0-----:R-:W-:Y:S05]  /*1af0*/  CALL.REL.NOINC `($__internal_0_$__cuda_sm20_div_rn_f64_full) ;  /* 0x0000001000847944 */ /* 0x001fea0003c00000 */
[----:B------:R-:W-:Y:S01]  /*1b00*/  MOV R14, R16 ;  /* 0x00000010000e7202 */ /* 0x000fe20000000f00 */
[----:B------:R-:W-:-:S07]  /*1b10*/  IMAD.MOV.U32 R15, RZ, RZ, R17 ;  /* 0x000000ffff0f7224 */ /* 0x000fce00078e0011 */
.L_x_31:
[----:B------:R-:W-:Y:S05]  /*1b20*/  BSYNC.RECONVERGENT B3 ;  /* 0x0000000000037941 */ /* 0x000fea0003800200 */
.L_x_30:
[----:B------:R-:W1:Y:S02]  /*1b30*/  LDC.64 R18, c[0x0][0x3b8] ;  /* 0x0000ee00ff127b82 */ /* 0x000e640000000a00 */
[----:B-1----:R-:W-:-:S06]  /*1b40*/  IMAD.WIDE.U32 R18, R10, 0x4, R18 ;  /* 0x000000040a127825 */ /* 0x002fcc00078e0012 */
[----:B------:R-:W2:Y:S01]  /*1b50*/  LDG.E R19, desc[UR6][R18.64] ;  /* 0x0000000612137981 */ /* 0x000ea2000c1e1900 */
[----:B0-----:R-:W-:Y:S01]  /*1b60*/  DMUL R16, R12, R14 ;  /* 0x0000000e0c107228 */ /* 0x001fe20000000000 */
[----:B------:R-:W0:Y:S01]  /*1b70*/  MUFU.RCP R4, R11 ;  /* 0x0000000b00047308 */ /* 0x000e220000001000 */
[----:B------:R-:W-:Y:S07]  /*1b80*/  BSSY.RECONVERGENT B3, `(.L_x_32) ;  /* 0x000000f000037945 */ /* 0x000fee0003800200 */
[----:B------:R-:W1:Y:S08]  /*1b90*/  FCHK P0, R2, R11 ;  /* 0x0000000b02007302 */ /* 0x000e700000000000 */
[----:B------:R-:W2:Y:S01]  /*1ba0*/  F2F.F32.F64 R16, R16 ;  /* 0x0000001000107310 */ /* 0x000ea20000301000 */
[----:B0-----:R-:W-:-:S04]  /*1bb0*/  FFMA R15, -R11, R4, 1 ;  /* 0x3f8000000b0f7423 */ /* 0x001fc80000000104 */
[----:B------:R-:W-:-:S04]  /*1bc0*/  FFMA R21, R4, R15, R4 ;  /* 0x0000000f04157223 */ /* 0x000fc80000000004 */
[----:B------:R-:W-:-:S04]  /*1bd0*/  FFMA R4, R2, R21, RZ ;  /* 0x0000001502047223 */ /* 0x000fc800000000ff */
[----:B------:R-:W-:-:S04]  /*1be0*/  FFMA R10, -R11, R4, R2 ;  /* 0x000000040b0a7223 */ /* 0x000fc80000000102 */
[----:B------:R-:W-:Y:S01]  /*1bf0*/  FFMA R10, R21, R10, R4 ;  /* 0x0000000a150a7223 */ /* 0x000fe20000000004 */
[----:B--2---:R-:W-:-:S06]  /*1c00*/  FMUL R14, R16, R19 ;  /* 0x00000013100e7220 */ /* 0x004fcc0000400000 */
[----:B------:R-:W0:Y:S01]  /*1c10*/  F2F.F64.F32 R14, R14 ;  /* 0x0000000e000e7310 */ /* 0x000e220000201800 */
[----:B-1----:R-:W-:Y:S05]  /*1c20*/  @!P0 BRA `(.L_x_33) ;  /* 0x0000000000108947 */ /* 0x002fea0003800000 */
[----:B------:R-:W-:Y:S02]  /*1c30*/  MOV R4, R2 ;  /* 0x0000000200047202 */ /* 0x000fe40000000f00 */
[----:B------:R-:W-:-:S07]  /*1c40*/  MOV R10, 0x1c60 ;  /* 0x00001c60000a7802 */ /* 0x000fce0000000f00 */
[----:B0-----:R-:W-:Y:S05]  /*1c50*/  CALL.REL.NOINC `($__internal_2_$__cuda_sm3x_div_rn_noftz_f32_slowpath) ;  /* 0x0000001400fc7944 */ /* 0x001fea0003c00000 */
[----:B------:R-:W-:-:S07]  /*1c60*/  IMAD.MOV.U32 R10, RZ, RZ, R4 ;  /* 0x000000ffff0a7224 */ /* 0x000fce00078e0004 */
.L_x_33:
[----:B------:R-:W-:Y:S05]  /*1c70*/  BSYNC.RECONVERGENT B3 ;  /* 0x0000000000037941 */ /* 0x000fea0003800200 */
.L_x_32:
[----:B------:R-:W1:Y:S01]  /*1c80*/  F2F.F64.F32 R10, R10 ;  /* 0x0000000a000a7310 */ /* 0x000e620000201800 */
[----:B------:R-:W-:Y:S01]  /*1c90*/  MOV R16, 0x0 ;  /* 0x0000000000107802 */ /* 0x000fe20000000f00 */
[----:B------:R-:W-:Y:S01]  /*1ca0*/  IMAD.MOV.U32 R17, RZ, RZ, 0x3ff80000 ;  /* 0x3ff80000ff117424 */ /* 0x000fe200078e00ff */
[----:B-1----:R-:W-:-:S05]  /*1cb0*/  DMUL R18, R10, 0.5 ;  /* 0x3fe000000a127828 */ /* 0x002fca0000000000 */
[----:B------:R-:W-:-:S03]  /*1cc0*/  DFMA R16, R10, -R16, 1 ;  /* 0x3ff000000a10742b */ /* 0x000fc60000000810 */
[----:B------:R-:W-:-:S08]  /*1cd0*/  DMUL R18, R10, R18 ;  /* 0x000000120a127228 */ /* 0x000fd00000000000 */
[----:B------:R-:W-:-:S08]  /*1ce0*/  DFMA R16, R10, R18, R16 ;  /* 0x000000120a10722b */ /* 0x000fd00000000010 */
[----:B0-----:R-:W-:-:S06]  /*1cf0*/  DMUL R14, R14, R16 ;  /* 0x000000100e0e7228 */ /* 0x001fcc0000000000 */
[----:B------:R1:W2:Y:S01]  /*1d00*/  F2F.F32.F64 R21, R14 ;  /* 0x0000000e00157310 */ /* 0x0002a20000301000 */
[----:B------:R-:W-:Y:S05]  /*1d10*/  BRA `(.L_x_26) ;  /* 0x0000000c00bc7947 */ /* 0x000fea0003800000 */
.L_x_29:
[----:B------:R-:W1:Y:S02]  /*1d20*/  LDCU.64 UR8, c[0x0][0x3b0] ;  /* 0x00007600ff0877ac */ /* 0x000e640008000a00 */
[----:B-1----:R-:W-:-:S04]  /*1d30*/  IADD3 R10, P0, PT, R14, UR8, RZ ;  /* 0x000000080e0a7c10 */ /* 0x002fc8000ff1e0ff */
[----:B------:R-:W-:-:S06]  /*1d40*/  IADD3.X R11, PT, PT, R15, UR9, RZ, P0, !PT ;  /* 0x000000090f0b7c10 */ /* 0x000fcc00087fe4ff */
[----:B------:R-:W2:Y:S01]  /*1d50*/  LDG.E R11, desc[UR6][R10.64] ;  /* 0x000000060a0b7981 */ /* 0x000ea2000c1e1900 */
[----:B------:R-:W-:Y:S01]  /*1d60*/  UMOV UR8, 0x40400000 ;  /* 0x4040000000087882 */ /* 0x000fe20000000000 */
[----:B------:R-:W-:Y:S01]  /*1d70*/  BSSY.RECONVERGENT B3, `(.L_x_34) ;  /* 0x000000e000037945 */ /* 0x000fe20003800200 */
[----:B------:R-:W-:Y:S01]  /*1d80*/  MOV R18, UR8 ;  /* 0x0000000800127c02 */ /* 0x000fe20008000f00 */
[----:B--2---:R-:W1:Y:S08]  /*1d90*/  MUFU.RCP R4, R11 ;  /* 0x0000000b00047308 */ /* 0x004e700000001000 */
[----:B------:R-:W2:Y:S01]  /*1da0*/  FCHK P0, R18, R11 ;  /* 0x0000000b12007302 */ /* 0x000ea20000000000 */
[----:B-1----:R-:W-:-:S04]  /*1db0*/  FFMA R17, -R11, R4, 1 ;  /* 0x3f8000000b117423 */ /* 0x002fc80000000104 */
[----:B------:R-:W-:-:S04]  /*1dc0*/  FFMA R4, R4, R17, R4 ;  /* 0x0000001104047223 */ /* 0x000fc80000000004 */
[----:B------:R-:W-:-:S04]  /*1dd0*/  FFMA R17, R4, 3, RZ ;  /* 0x4040000004117823 */ /* 0x000fc800000000ff */
[----:B------:R-:W-:-:S04]  /*1de0*/  FFMA R16, -R11, R17, 3 ;  /* 0x404000000b107423 */ /* 0x000fc80000000111 */
[----:B------:R-:W-:Y:S01]  /*1df0*/  FFMA R17, R4, R16, R17 ;  /* 0x0000001004117223 */ /* 0x000fe20000000011 */
[----:B--2---:R-:W-:Y:S06]  /*1e00*/  @!P0 BRA `(.L_x_35) ;  /* 0x0000000000108947 */ /* 0x004fec0003800000 */
[----:B------:R-:W-:Y:S01]  /*1e10*/  IMAD.MOV.U32 R4, RZ, RZ, 0x40400000 ;  /* 0x40400000ff047424 */ /* 0x000fe200078e00ff */
[----:B------:R-:W-:-:S07]  /*1e20*/  MOV R10, 0x1e40 ;  /* 0x00001e40000a7802 */ /* 0x000fce0000000f00 */
[----:B0-----:R-:W-:Y:S05]  /*1e30*/  CALL.REL.NOINC `($__internal_2_$__cuda_sm3x_div_rn_noftz_f32_slowpath) ;  /* 0x0000001400847944 */ /* 0x001fea0003c00000 */
[----:B------:R-:W-:-:S07]  /*1e40*/  MOV R17, R4 ;  /* 0x0000000400117202 */ /* 0x000fce0000000f00 */
.L_x_35:
[----:B------:R-:W-:Y:S05]  /*1e50*/  BSYNC.RECONVERGENT B3 ;  /* 0x0000000000037941 */ /* 0x000fea0003800200 */
.L_x_34:
[----:B------:R-:W1:Y:S02]  /*1e60*/  LDCU.64 UR8, c[0x0][0x3b8] ;  /* 0x00007700ff0877ac */ /* 0x000e640008000a00 */
[----:B-1----:R-:W-:Y:S01]  /*1e70*/  IADD3 R14, P0, PT, R14, UR8, RZ ;  /* 0x000000080e0e7c10 */ /* 0x002fe2000ff1e0ff */
[----:B------:R-:W-:Y:S02]  /*1e80*/  HFMA2 R19, -RZ, RZ, 3.7421875, 0 ;  /* 0x437c0000ff137431 */ /* 0x000fe400000001ff */
[----:B------:R-:W-:Y:S02]  /*1e90*/  IMAD.MOV.U32 R11, RZ, RZ, 0x3bbb989d ;  /* 0x3bbb989dff0b7424 */ /* 0x000fe400078e00ff */
[----:B------:R-:W-:Y:S01]  /*1ea0*/  FMUL R4, R2, -R17 ;  /* 0x8000001102047220 */ /* 0x000fe20000400000 */
[----:B------:R-:W-:Y:S01]  /*1eb0*/  IADD3.X R15, PT, PT, R15, UR9, RZ, P0, !PT ;  /* 0x000000090f0f7c10 */ /* 0x000fe200087fe4ff */
[----:B------:R-:W1:Y:S04]  /*1ec0*/  LDCU UR8, c[0x0][0x3d8] ;  /* 0x00007b00ff0877ac */ /* 0x000e680008000800 */
[----:B------:R-:W2:Y:S01]  /*1ed0*/  LDG.E R14, desc[UR6][R14.64] ;  /* 0x000000060e0e7981 */ /* 0x000ea2000c1e1900 */
[----:B------:R-:W-:-:S04]  /*1ee0*/  FFMA.SAT R10, R4, R11, 0.5 ;  /* 0x3f000000040a7423 */ /* 0x000fc8000000200b */
[----:B------:R-:W-:-:S04]  /*1ef0*/  FFMA.RM R10, R10, R19, 12582913 ;  /* 0x4b4000010a0a7423 */ /* 0x000fc80000004013 */
[C---:B------:R-:W-:Y:S01]  /*1f00*/  FADD R11, R10.reuse, -12583039 ;  /* 0xcb40007f0a0b7421 */ /* 0x040fe20000000000 */
[----:B------:R-:W-:-:S03]  /*1f10*/  IMAD.SHL.U32 R10, R10, 0x800000, RZ ;  /* 0x008000000a0a7824 */ /* 0x000fc600078e00ff */
[----:B------:R-:W-:Y:S01]  /*1f20*/  FFMA R11, R4, 1.4426950216293334961, -R11 ;  /* 0x3fb8aa3b040b7823 */ /* 0x000fe2000000080b */
[----:B-1----:R-:W-:-:S03]  /*1f30*/  FMUL R17, R17, UR8 ;  /* 0x0000000811117c20 */ /* 0x002fc60008400000 */
[----:B------:R-:W-:-:S06]  /*1f40*/  FFMA R11, R4, 1.925963033500011079e-08, R11 ;  /* 0x32a57060040b7823 */ /* 0x000fcc000000000b */
[----:B------:R-:W1:Y:S02]  /*1f50*/  MUFU.EX2 R11, R11 ;  /* 0x0000000b000b7308 */ /* 0x000e640000000800 */
[----:B-1----:R-:W-:Y:S01]  /*1f60*/  FMUL R21, R10, R11 ;  /* 0x0000000b0a157220 */ /* 0x002fe20000400000 */
[----:B--2---:R-:W-:-:S04]  /*1f70*/  FMUL R14, R17, R14 ;  /* 0x0000000e110e7220 */ /* 0x004fc80000400000 */
[----:B------:R-:W-:Y:S01]  /*1f80*/  FMUL R21, R14, R21 ;  /* 0x000000150e157220 */ /* 0x000fe20000400000 */
[----:B------:R-:W-:Y:S06]  /*1f90*/  BRA `(.L_x_26) ;  /* 0x0000000c001c7947 */ /* 0x000fec0003800000 */
.L_x_28:
[----:B------:R-:W-:-:S09]  /*1fa0*/  UISETP.NE.AND UP0, UPT, UR8, 0x3, UPT ;  /* 0x000000030800788c */ /* 0x000fd2000bf05270 */
[----:B------:R-:W-:Y:S05]  /*1fb0*/  BRA.U !UP0, `(.L_x_36) ;  /* 0x0000000908787547 */ /* 0x000fea000b800000 */
[----:B------:R-:W-:-:S09]  /*1fc0*/  UISETP.NE.AND UP0, UPT, UR8, 0x4, UPT ;  /* 0x000000040800788c */ /* 0x000fd2000bf05270 */
[----:B------:R-:W-:Y:S05]  /*1fd0*/  BRA.U !UP0, `(.L_x_37) ;  /* 0x0000000508a87547 */ /* 0x000fea000b800000 */
[----:B------:R-:W-:-:S09]  /*1fe0*/  UISETP.NE.AND UP0, UPT, UR8, 0x5, UPT ;  /* 0x000000050800788c */ /* 0x000fd2000bf05270 */
[----:B------:R-:W-:Y:S05]  /*1ff0*/  BRA.U UP0, `(.L_x_26) ;  /* 0x0000000d00047547 */ /* 0x000fea000b800000 */
[----:B------:R-:W1:Y:S02]  /*2000*/  LDCU.64 UR8, c[0x0][0x3b0] ;  /* 0x00007600ff0877ac */ /* 0x000e640008000a00 */
[----:B-1----:R-:W-:-:S04]  /*2010*/  IADD3 R14, P0, PT, R14, UR8, RZ ;  /* 0x000000080e0e7c10 */ /* 0x002fc8000ff1e0ff */
[----:B------:R-:W-:-:S05]  /*2020*/  IADD3.X R15, PT, PT, R15, UR9, RZ, P0, !PT ;  /* 0x000000090f0f7c10 */ /* 0x000fca00087fe4ff */
        /* <DEDUP_REMOVED lines=12> */
[----:B------:R-:W-:Y:S02]  /*20f0*/  HFMA2 R4, -RZ, RZ, 2.125, 0 ;  /* 0x40400000ff047431 */ /* 0x000fe400000001ff */
[----:B------:R-:W-:Y:S01]  /*2100*/  IMAD.MOV.U32 R11, RZ, RZ, R14 ;  /* 0x000000ffff0b7224 */ /* 0x000fe200078e000e */
[----:B------:R-:W-:-:S07]  /*2110*/  MOV R10, 0x2130 ;  /* 0x00002130000a7802 */ /* 0x000fce0000000f00 */
[----:B0-----:R-:W-:Y:S05]  /*2120*/  CALL.REL.NOINC `($__internal_2_$__cuda_sm3x_div_rn_noftz_f32_slowpath) ;  /* 0x0000001000c87944 */ /* 0x001fea0003c00000 */
[----:B------:R-:W-:-:S07]  /*2130*/  IMAD.MOV.U32 R10, RZ, RZ, R4 ;  /* 0x000000ffff0a7224 */ /* 0x000fce00078e0004 */
.L_x_39:
[----:B------:R-:W-:Y:S05]  /*2140*/  BSYNC.RECONVERGENT B3 ;  /* 0x0000000000037941 */ /* 0x000fea0003800200 */
.L_x_38:
[----:B------:R-:W1:Y:S01]  /*2150*/  MUFU.RCP64H R17, 3.1415920257568359375 ;  /* 0x400921fb00117908 */ /* 0x000e620000001800 */
[----:B------:R-:W-:Y:S01]  /*2160*/  HFMA2 R16, -RZ, RZ, 0, 5.9604644775390625e-08 ;  /* 0x00000001ff107431 */ /* 0x000fe200000001ff */
[----:B------:R-:W-:Y:S01]  /*2170*/  MOV R14, 0x4d12d84a ;  /* 0x4d12d84a000e7802 */ /* 0x000fe20000000f00 */
[----:B------:R-:W-:Y:S01]  /*2180*/  IMAD.MOV.U32 R15, RZ, RZ, 0x400921fb ;  /* 0x400921fbff0f7424 */ /* 0x000fe200078e00ff */
[----:B------:R-:W-:Y:S05]  /*2190*/  BSSY.RECONVERGENT B3, `(.L_x_40) ;  /* 0x0000017000037945 */ /* 0x000fea0003800200 */
[----:B-1----:R-:W-:-:S08]  /*21a0*/  DFMA R18, R16, -R14, 1 ;  /* 0x3ff000001012742b */ /* 0x002fd0000000080e */
[----:B------:R-:W-:-:S08]  /*21b0*/  DFMA R18, R18, R18, R18 ;  /* 0x000000121212722b */ /* 0x000fd00000000012 */
[----:B------:R-:W-:Y:S01]  /*21c0*/  DFMA R18, R16, R18, R16 ;  /* 0x000000121012722b */ /* 0x000fe20000000010 */
[----:B------:R-:W-:-:S07]  /*21d0*/  FMUL R16, R10, R10 ;  /* 0x0000000a0a107220 */ /* 0x000fce0000400000 */
[C---:B------:R-:W-:Y:S01]  /*21e0*/  DFMA R20, R18.reuse, -R14, 1 ;  /* 0x3ff000001214742b */ /* 0x040fe2000000080e */
[----:B------:R-:W1:Y:S07]  /*21f0*/  F2F.F64.F32 R16, R16 ;  /* 0x0000001000107310 */ /* 0x000e6e0000201800 */
[----:B------:R-:W-:-:S08]  /*2200*/  DFMA R20, R18, R20, R18 ;  /* 0x000000141214722b */ /* 0x000fd00000000012 */
[----:B-1----:R-:W-:Y:S01]  /*2210*/  DMUL R18, R16, R20 ;  /* 0x0000001410127228 */ /* 0x002fe20000000000 */
[----:B------:R-:W-:-:S07]  /*2220*/  FSETP.GEU.AND P1, PT, |R17|, 6.5827683646048100446e-37, PT ;  /* 0x036000001100780b */ /* 0x000fce0003f2e200 */
[----:B------:R-:W-:-:S08]  /*2230*/  DFMA R14, R18, -R14, R16 ;  /* 0x8000000e120e722b */ /* 0x000fd00000000010 */
[----:B------:R-:W-:-:S10]  /*2240*/  DFMA R14, R20, R14, R18 ;  /* 0x0000000e140e722b */ /* 0x000fd40000000012 */
[----:B------:R-:W-:-:S05]  /*2250*/  FFMA R4, RZ, 2.1426990032196044922, R15 ;  /* 0x400921fbff047823 */ /* 0x000fca000000000f */
[----:B------:R-:W-:-:S13]  /*2260*/  FSETP.GT.AND P0, PT, |R4|, 1.469367938527859385e-39, PT ;  /* 0x001000000400780b */ /* 0x000fda0003f04200 */
[----:B------:R-:W-:Y:S05]  /*2270*/  @P0 BRA P1, `(.L_x_41) ;  /* 0x0000000000200947 */ /* 0x000fea0000800000 */
[----:B------:R-:W-:Y:S01]  /*2280*/  IMAD.MOV.U32 R14, RZ, RZ, R16 ;  /* 0x000000ffff0e7224 */ /* 0x000fe200078e0010 */
[----:B------:R-:W-:Y:S01]  /*2290*/  MOV R15, R17 ;  /* 0x00000011000f7202 */ /* 0x000fe20000000f00 */
[----:B------:R-:W-:Y:S01]  /*22a0*/  IMAD.MOV.U32 R18, RZ, RZ, 0x4d12d84a ;  /* 0x4d12d84aff127424 */ /* 0x000fe200078e00ff */
[----:B------:R-:W-:Y:S02]  /*22b0*/  MOV R19, 0x400921fb ;  /* 0x400921fb00137802 */ /* 0x000fe40000000f00 */
[----:B------:R-:W-:-:S07]  /*22c0*/  MOV R4, 0x22e0 ;  /* 0x000022e000047802 */ /* 0x000fce0000000f00 */
[----:B0-----:R-:W-:Y:S05]  /*22d0*/  CALL.REL.NOINC `($__internal_0_$__cuda_sm20_div_rn_f64_full) ;  /* 0x00000008008c7944 */ /* 0x001fea0003c00000 */
[----:B------:R-:W-:Y:S01]  /*22e0*/  IMAD.MOV.U32 R14, RZ, RZ, R16 ;  /* 0x000000ffff0e7224 */ /* 0x000fe200078e0010 */
[----:B------:R-:W-:-:S07]  /*22f0*/  MOV R15, R17 ;  /* 0x00000011000f7202 */ /* 0x000fce0000000f00 */
.L_x_41:
[----:B------:R-:W-:Y:S05]  /*2300*/  BSYNC.RECONVERGENT B3 ;  /* 0x0000000000037941 */ /* 0x000fea0003800200 */
.L_x_40:
[----:B------:R-:W1:Y:S01]  /*2310*/  MUFU.RCP64H R17, 3 ;  /* 0x4008000000117908 */ /* 0x000e620000001800 */
[----:B------:R-:W-:Y:S02]  /*2320*/  HFMA2 R21, -RZ, RZ, 2.015625, 0 ;  /* 0x40080000ff157431 */ /* 0x000fe400000001ff */
[----:B------:R-:W-:Y:S01]  /*2330*/  IMAD.MOV.U32 R20, RZ, RZ, 0x0 ;  /* 0x00000000ff147424 */ /* 0x000fe200078e00ff */
[----:B------:R-:W-:Y:S01]  /*2340*/  FSETP.GEU.AND P1, PT, |R15|, 6.5827683646048100446e-37, PT ;  /* 0x036000000f00780b */ /* 0x000fe20003f2e200 */
[----:B------:R-:W-:Y:S01]  /*2350*/  IMAD.MOV.U32 R16, RZ, RZ, 0x1 ;  /* 0x00000001ff107424 */ /* 0x000fe200078e00ff */
[----:B------:R-:W-:Y:S05]  /*2360*/  BSSY.RECONVERGENT B3, `(.L_x_42) ;  /* 0x0000010000037945 */ /* 0x000fea0003800200 */
[----:B-1----:R-:W-:-:S08]  /*2370*/  DFMA R18, R16, -R20, 1 ;  /* 0x3ff000001012742b */ /* 0x002fd00000000814 */
[----:B------:R-:W-:-:S08]  /*2380*/  DFMA R18, R18, R18, R18 ;  /* 0x000000121212722b */ /* 0x000fd00000000012 */
[----:B------:R-:W-:-:S08]  /*2390*/  DFMA R18, R16, R18, R16 ;  /* 0x000000121012722b */ /* 0x000fd00000000010 */
[----:B------:R-:W-:-:S08]  /*23a0*/  DFMA R16, R18, -R20, 1 ;  /* 0x3ff000001210742b */ /* 0x000fd00000000814 */
[----:B------:R-:W-:-:S08]  /*23b0*/  DFMA R16, R18, R16, R18 ;  /* 0x000000101210722b */ /* 0x000fd00000000012 */
[----:B------:R-:W-:-:S08]  /*23c0*/  DMUL R18, R16, R14 ;  /* 0x0000000e10127228 */ /* 0x000fd00000000000 */
[----:B------:R-:W-:-:S08]  /*23d0*/  DFMA R20, R18, -3, R14 ;  /* 0xc00800001214782b */ /* 0x000fd0000000000e */
[----:B------:R-:W-:-:S10]  /*23e0*/  DFMA R16, R16, R20, R18 ;  /* 0x000000141010722b */ /* 0x000fd40000000012 */
[----:B------:R-:W-:-:S05]  /*23f0*/  FFMA R4, RZ, 2.125, R17 ;  /* 0x40080000ff047823 */ /* 0x000fca0000000011 */
[----:B------:R-:W-:-:S13]  /*2400*/  FSETP.GT.AND P0, PT, |R4|, 1.469367938527859385e-39, PT ;  /* 0x001000000400780b */ /* 0x000fda0003f04200 */
[----:B------:R-:W-:Y:S05]  /*2410*/  @P0 BRA P1, `(.L_x_43) ;  /* 0x0000000000100947 */ /* 0x000fea0000800000 */
[----:B------:R-:W-:Y:S01]  /*2420*/  MOV R18, RZ ;  /* 0x000000ff00127202 */ /* 0x000fe20000000f00 */
[----:B------:R-:W-:Y:S01]  /*2430*/  IMAD.MOV.U32 R19, RZ, RZ, 0x40080000 ;  /* 0x40080000ff137424 */ /* 0x000fe200078e00ff */
[----:B------:R-:W-:-:S07]  /*2440*/  MOV R4, 0x2460 ;  /* 0x0000246000047802 */ /* 0x000fce0000000f00 */
[----:B0-----:R-:W-:Y:S05]  /*2450*/  CALL.REL.NOINC `($__internal_0_$__cuda_sm20_div_rn_f64_full) ;  /* 0x00000008002c7944 */ /* 0x001fea0003c00000 */
.L_x_43:
[----:B------:R-:W-:Y:S05]  /*2460*/  BSYNC.RECONVERGENT B3 ;  /* 0x0000000000037941 */ /* 0x000fea0003800200 */
.L_x_42:
[----:B------:R-:W1:Y:S01]  /*2470*/  F2F.F32.F64 R11, R16 ;  /* 0x00000010000b7310 */ /* 0x000e620000301000 */
[----:B------:R-:W-:Y:S01]  /*2480*/  BSSY.RECONVERGENT B3, `(.L_x_44) ;  /* 0x000000d000037945 */ /* 0x000fe20003800200 */
[----:B-1----:R-:W-:-:S06]  /*2490*/  IADD3 R4, PT, PT, R11, -0xd000000, RZ ;  /* 0xf30000000b047810 */ /* 0x002fcc0007ffe0ff */
[----:B------:R1:W2:Y:S01]  /*24a0*/  MUFU.RSQ R14, R11 ;  /* 0x0000000b000e7308 */ /* 0x0002a20000001400 */
[----:B------:R-:W-:-:S13]  /*24b0*/  ISETP.GT.U32.AND P0, PT, R4, 0x727fffff, PT ;  /* 0x727fffff0400780c */ /* 0x000fda0003f04070 */
[----:B-1----:R-:W-:Y:S05]  /*24c0*/  @!P0 BRA `(.L_x_45) ;  /* 0x0000000000108947 */ /* 0x002fea0003800000 */
[----:B------:R-:W-:Y:S01]  /*24d0*/  IMAD.MOV.U32 R4, RZ, RZ, R11 ;  /* 0x000000ffff047224 */ /* 0x000fe200078e000b */
[----:B------:R-:W-:-:S07]  /*24e0*/  MOV R23, 0x2500 ;  /* 0x0000250000177802 */ /* 0x000fce0000000f00 */
[----:B0-2---:R-:W-:Y:S05]  /*24f0*/  CALL.REL.NOINC `($__internal_1_$__cuda_sm20_sqrt_rn_f32_slowpath) ;  /* 0x0000000c00787944 */ /* 0x005fea0003c00000 */
[----:B------:R-:W-:Y:S05]  /*2500*/  BRA `(.L_x_46) ;  /* 0x0000000000107947 */ /* 0x000fea0003800000 */
.L_x_45:
[----:B--2---:R-:W-:Y:S01]  /*2510*/  FMUL.FTZ R4, R11, R14 ;  /* 0x0000000e0b047220 */ /* 0x004fe20000410000 */
[----:B------:R-:W-:-:S03]  /*2520*/  FMUL.FTZ R14, R14, 0.5 ;  /* 0x3f0000000e0e7820 */ /* 0x000fc60000410000 */
[----:B------:R-:W-:-:S04]  /*2530*/  FFMA R11, -R4, R4, R11 ;  /* 0x00000004040b7223 */ /* 0x000fc8000000010b */
[----:B------:R-:W-:-:S07]  /*2540*/  FFMA R4, R11, R14, R4 ;  /* 0x0000000e0b047223 */ /* 0x000fce0000000004 */
.L_x_46:
[----:B------:R-:W-:Y:S05]  /*2550*/  BSYNC.RECONVERGENT B3 ;  /* 0x0000000000037941 */ /* 0x000fea0003800200 */
.L_x_44:
[----:B------:R-:W-:Y:S01]  /*2560*/  FMUL R11, R10, -R10 ;  /* 0x8000000a0a0b7220 */ /* 0x000fe20000400000 */
[----:B------:R-:W-:Y:S01]  /*2570*/  MOV R10, 0x3bbb989d ;  /* 0x3bbb989d000a7802 */ /* 0x000fe20000000f00 */
[----:B------:R-:W-:Y:S01]  /*2580*/  IMAD.MOV.U32 R15, RZ, RZ, 0x437c0000 ;  /* 0x437c0000ff0f7424 */ /* 0x000fe200078e00ff */
[----:B------:R-:W1:Y:S01]  /*2590*/  LDCU UR8, c[0x0][0x3d8] ;  /* 0x00007b00ff0877ac */ /* 0x000e620008000800 */
[----:B------:R-:W-:Y:S01]  /*25a0*/  FMUL R11, R2, R11 ;  /* 0x0000000b020b7220 */ /* 0x000fe20000400000 */
[----:B------:R-:W-:-:S03]  /*25b0*/  FADD R4, R4, R4 ;  /* 0x0000000404047221 */ /* 0x000fc60000000000 */
[----:B------:R-:W-:-:S04]  /*25c0*/  FMUL R11, R2, R11 ;  /* 0x0000000b020b7220 */ /* 0x000fc80000400000 */
[----:B------:R-:W-:-:S04]  /*25d0*/  FFMA.SAT R10, R11, R10, 0.5 ;  /* 0x3f0000000b0a7423 */ /* 0x000fc8000000200a */
[----:B------:R-:W-:-:S04]  /*25e0*/  FFMA.RM R10, R10, R15, 12582913 ;  /* 0x4b4000010a0a7423 */ /* 0x000fc8000000400f */
[C---:B------:R-:W-:Y:S01]  /*25f0*/  FADD R14, R10.reuse, -12583039 ;  /* 0xcb40007f0a0e7421 */ /* 0x040fe20000000000 */
[----:B------:R-:W-:Y:S01]  /*2600*/  SHF.L.U32 R10, R10, 0x17, RZ ;  /* 0x000000170a0a7819 */ /* 0x000fe200000006ff */
[----:B-1----:R-:W-:Y:S02]  /*2610*/  FMUL R4, R4, UR8 ;  /* 0x0000000804047c20 */ /* 0x002fe40008400000 */
[----:B------:R-:W-:-:S04]  /*2620*/  FFMA R14, R11, 1.4426950216293334961, -R14 ;  /* 0x3fb8aa3b0b0e7823 */ /* 0x000fc8000000080e */
[----:B------:R-:W-:-:S04]  /*2630*/  FFMA R14, R11, 1.925963033500011079e-08, R14 ;  /* 0x32a570600b0e7823 */ /* 0x000fc8000000000e */
[----:B------:R-:W1:Y:S02]  /*2640*/  MUFU.EX2 R11, R14 ;  /* 0x0000000e000b7308 */ /* 0x000e640000000800 */
[----:B-1----:R-:W-:-:S04]  /*2650*/  FMUL R11, R10, R11 ;  /* 0x0000000b0a0b7220 */ /* 0x002fc80000400000 */
[----:B------:R-:W-:Y:S01]  /*2660*/  FMUL R21, R4, R11 ;  /* 0x0000000b04157220 */ /* 0x000fe20000400000 */
[----:B------:R-:W-:Y:S06]  /*2670*/  BRA `(.L_x_26) ;  /* 0x0000000400647947 */ /* 0x000fec0003800000 */
.L_x_37:
[----:B------:R-:W1:Y:S02]  /*2680*/  LDC.64 R14, c[0x0][0x3b0] ;  /* 0x0000ec00ff0e7b82 */ /* 0x000e640000000a00 */
[----:B-1----:R-:W-:-:S06]  /*2690*/  IMAD.WIDE.U32 R10, R10, 0x4, R14 ;  /* 0x000000040a0a7825 */ /* 0x002fcc00078e000e */
[----:B------:R-:W2:Y:S01]  /*26a0*/  LDG.E R11, desc[UR6][R10.64] ;  /* 0x000000060a0b7981 */ /* 0x000ea2000c1e1900 */
[----:B------:R-:W-:Y:S01]  /*26b0*/  UMOV UR8, 0x40400000 ;  /* 0x4040000000087882 */ /* 0x000fe20000000000 */
[----:B------:R-:W-:Y:S01]  /*26c0*/  BSSY.RECONVERGENT B3, `(.L_x_47) ;  /* 0x000000d000037945 */ /* 0x000fe20003800200 */
[----:B------:R-:W-:Y:S01]  /*26d0*/  IMAD.U32 R16, RZ, RZ, UR8 ;  /* 0x00000008ff107e24 */ /* 0x000fe2000f8e00ff */
        /* <DEDUP_REMOVED lines=8> */
[----:B------:R-:W-:Y:S01]  /*2760*/  HFMA2 R4, -RZ, RZ, 2.125, 0 ;  /* 0x40400000ff047431 */ /* 0x000fe200000001ff */
[----:B------:R-:W-:-:S07]  /*2770*/  MOV R10, 0x2790 ;  /* 0x00002790000a7802 */ /* 0x000fce0000000f00 */
[----:B0-----:R-:W-:Y:S05]  /*2780*/  CALL.REL.NOINC `($__internal_2_$__cuda_sm3x_div_rn_noftz_f32_slowpath) ;  /* 0x0000000c00307944 */ /* 0x001fea0003c00000 */
.L_x_48:
[----:B------:R-:W-:Y:S05]  /*2790*/  BSYNC.RECONVERGENT B3 ;  /* 0x0000000000037941 */ /* 0x000fea0003800200 */
.L_x_47:
[----:B------:R-:W-:Y:S01]  /*27a0*/  FMUL R11, R4, -2.2360680103302001953 ;  /* 0xc00f1bbd040b7820 */ /* 0x000fe20000400000 */
[----:B------:R-:W-:Y:S01]  /*27b0*/  IMAD.MOV.U32 R17, RZ, RZ, 0x3bbb989d ;  /* 0x3bbb989dff117424 */ /* 0x000fe200078e00ff */
[----:B------:R-:W-:Y:S01]  /*27c0*/  MOV R21, 0x437c0000 ;  /* 0x437c000000157802 */ /* 0x000fe20000000f00 */
[----:B------:R-:W1:Y:S01]  /*27d0*/  F2F.F64.F32 R14, R4 ;  /* 0x00000004000e7310 */ /* 0x000e620000201800 */
[----:B------:R-:W-:Y:S01]  /*27e0*/  FMUL R18, R2, R11 ;  /* 0x0000000b02127220 */ /* 0x000fe20000400000 */
[----:B------:R-:W2:Y:S03]  /*27f0*/  LDCU UR10, c[0x0][0x3d8] ;  /* 0x00007b00ff0a77ac */ /* 0x000ea60008000800 */
[----:B------:R-:W-:Y:S01]  /*2800*/  FFMA.SAT R10, R18, R17, 0.5 ;  /* 0x3f000000120a7423 */ /* 0x000fe20000002011 */
[----:B------:R-:W-:Y:S01]  /*2810*/  UMOV UR8, 0xaaaaaaab ;  /* 0xaaaaaaab00087882 */ /* 0x000fe20000000000 */
[----:B------:R-:W-:-:S02]  /*2820*/  UMOV UR9, 0x3ffaaaaa ;  /* 0x3ffaaaaa00097882 */ /* 0x000fc40000000000 */
[----:B------:R-:W-:Y:S02]  /*2830*/  FFMA.RM R21, R10, R21, 12582913 ;  /* 0x4b4000010a157423 */ /* 0x000fe40000004015 */
[----:B------:R-:W3:Y:S02]  /*2840*/  F2F.F64.F32 R10, R2 ;  /* 0x00000002000a7310 */ /* 0x000ee40000201800 */
[C---:B------:R-:W-:Y:S01]  /*2850*/  FADD R17, R21.reuse, -12583039 ;  /* 0xcb40007f15117421 */ /* 0x040fe20000000000 */
[----:B------:R-:W-:-:S03]  /*2860*/  IMAD.SHL.U32 R21, R21, 0x800000, RZ ;  /* 0x0080000015157824 */ /* 0x000fc600078e00ff */
[----:B------:R-:W-:Y:S01]  /*2870*/  FFMA R19, R18, 1.4426950216293334961, -R17 ;  /* 0x3fb8aa3b12137823 */ /* 0x000fe20000000811 */
[----:B-1----:R-:W-:-:S03]  /*2880*/  DMUL R16, R14, UR8 ;  /* 0x000000080e107c28 */ /* 0x002fc60008000000 */
[----:B------:R-:W-:Y:S01]  /*2890*/  FFMA R22, R18, 1.925963033500011079e-08, R19 ;  /* 0x32a5706012167823 */ /* 0x000fe20000000013 */
[C---:B------:R-:W-:Y:S01]  /*28a0*/  FMUL R19, R4.reuse, 2.2360680103302001953 ;  /* 0x400f1bbd04137820 */ /* 0x040fe20000400000 */
[----:B------:R-:W-:-:S03]  /*28b0*/  FMUL.D8 R4, R4, 6.7082042694091796875 ;  /* 0x40d6a99c04047820 */ /* 0x000fc60000100000 */
[----:B------:R-:W-:Y:S01]  /*28c0*/  FFMA R20, R2, R19, 1 ;  /* 0x3f80000002147423 */ /* 0x000fe20000000013 */
[----:B------:R-:W1:Y:S01]  /*28d0*/  MUFU.EX2 R22, R22 ;  /* 0x0000001600167308 */ /* 0x000e620000000800 */
[----:B------:R-:W-:Y:S01]  /*28e0*/  DMUL R16, R14, R16 ;  /* 0x000000100e107228 */ /* 0x000fe20000000000 */
[----:B--2---:R-:W-:-:S06]  /*28f0*/  FMUL R4, R4, UR10 ;  /* 0x0000000a04047c20 */ /* 0x004fcc0008400000 */
[----:B------:R-:W2:Y:S01]  /*2900*/  F2F.F64.F32 R14, R20 ;  /* 0x00000014000e7310 */ /* 0x000ea20000201800 */
[----:B---3--:R-:W-:-:S07]  /*2910*/  DMUL R18, R16, R10 ;  /* 0x0000000a10127228 */ /* 0x008fce0000000000 */
[----:B------:R-:W3:Y:S01]  /*2920*/  F2F.F64.F32 R16, R4 ;  /* 0x0000000400107310 */ /* 0x000ee20000201800 */
[----:B-1----:R-:W-:Y:S01]  /*2930*/  FMUL R23, R21, R22 ;  /* 0x0000001615177220 */ /* 0x002fe20000400000 */
[----:B--2---:R-:W-:-:S06]  /*2940*/  DFMA R14, R10, R18, R14 ;  /* 0x000000120a0e722b */ /* 0x004fcc000000000e */
[----:B------:R-:W1:Y:S02]  /*2950*/  F2F.F64.F32 R10, R23 ;  /* 0x00000017000a7310 */ /* 0x000e640000201800 */
[----:B---3--:R-:W-:-:S08]  /*2960*/  DMUL R14, R16, R14 ;  /* 0x0000000e100e7228 */ /* 0x008fd00000000000 */
[----:B-1----:R-:W-:-:S06]  /*2970*/  DMUL R10, R14, R10 ;  /* 0x0000000a0e0a7228 */ /* 0x002fcc0000000000 */
[----:B------:R3:W4:Y:S01]  /*2980*/  F2F.F32.F64 R21, R10 ;  /* 0x0000000a00157310 */ /* 0x0007220000301000 */
[----:B------:R-:W-:Y:S05]  /*2990*/  BRA `(.L_x_26) ;  /* 0x00000000009c7947 */ /* 0x000fea0003800000 */
.L_x_36:
        /* <DEDUP_REMOVED lines=19> */
.L_x_50:
[----:B------:R-:W-:Y:S05]  /*2ad0*/  BSYNC.RECONVERGENT B3 ;  /* 0x0000000000037941 */ /* 0x000fea0003800200 */
.L_x_49:
[----:B------:R-:W-:Y:S01]  /*2ae0*/  FMUL R11, R4, -1.732050776481628418 ;  /* 0xbfddb3d7040b7820 */ /* 0x000fe20000400000 */
[----:B------:R-:W-:Y:S01]  /*2af0*/  IMAD.MOV.U32 R10, RZ, RZ, 0x3bbb989d ;  /* 0x3bbb989dff0a7424 */ /* 0x000fe200078e00ff */
[----:B------:R-:W-:Y:S01]  /*2b00*/  MOV R15, 0x437c0000 ;  /* 0x437c0000000f7802 */ /* 0x000fe20000000f00 */
[----:B------:R-:W1:Y:S01]  /*2b10*/  LDCU UR8, c[0x0][0x3d8] ;  /* 0x00007b00ff0877ac */ /* 0x000e620008000800 */
[----:B------:R-:W-:-:S04]  /*2b20*/  FMUL R11, R2, R11 ;  /* 0x0000000b020b7220 */ /* 0x000fc80000400000 */
[----:B------:R-:W-:-:S04]  /*2b30*/  FFMA.SAT R10, R11, R10, 0.5 ;  /* 0x3f0000000b0a7423 */ /* 0x000fc8000000200a */
[----:B------:R-:W-:-:S04]  /*2b40*/  FFMA.RM R10, R10, R15, 12582913 ;  /* 0x4b4000010a0a7423 */ /* 0x000fc8000000400f */
[C---:B------:R-:W-:Y:S01]  /*2b50*/  FADD R14, R10.reuse, -12583039 ;  /* 0xcb40007f0a0e7421 */ /* 0x040fe20000000000 */
[----:B------:R-:W-:-:S03]  /*2b60*/  IMAD.SHL.U32 R10, R10, 0x800000, RZ ;  /* 0x008000000a0a7824 */ /* 0x000fc600078e00ff */
[----:B------:R-:W-:-:S04]  /*2b70*/  FFMA R14, R11, 1.4426950216293334961, -R14 ;  /* 0x3fb8aa3b0b0e7823 */ /* 0x000fc8000000080e */
[----:B------:R-:W-:Y:S01]  /*2b80*/  FFMA R14, R11, 1.925963033500011079e-08, R14 ;  /* 0x32a570600b0e7823 */ /* 0x000fe2000000000e */
[----:B------:R-:W-:-:S03]  /*2b90*/  FMUL R11, R4, 1.732050776481628418 ;  /* 0x3fddb3d7040b7820 */ /* 0x000fc60000400000 */
[----:B------:R-:W2:Y:S01]  /*2ba0*/  MUFU.EX2 R15, R14 ;  /* 0x0000000e000f7308 */ /* 0x000ea20000000800 */
[----:B------:R-:W-:Y:S01]  /*2bb0*/  FMUL R4, R11, 0.5 ;  /* 0x3f0000000b047820 */ /* 0x000fe20000400000 */
[----:B------:R-:W-:-:S03]  /*2bc0*/  FFMA R11, R2, R11, 1 ;  /* 0x3f800000020b7423 */ /* 0x000fc6000000000b */
[----:B-1----:R-:W-:-:S04]  /*2bd0*/  FMUL R4, R4, UR8 ;  /* 0x0000000804047c20 */ /* 0x002fc80008400000 */
[----:B------:R-:W-:Y:S01]  /*2be0*/  FMUL R4, R4, R11 ;  /* 0x0000000b04047220 */ /* 0x000fe20000400000 */
[----:B--2---:R-:W-:-:S04]  /*2bf0*/  FMUL R15, R10, R15 ;  /* 0x0000000f0a0f7220 */ /* 0x004fc80000400000 */
[----:B------:R-:W-:-:S07]  /*2c00*/  FMUL R21, R4, R15 ;  /* 0x0000000f04157220 */ /* 0x000fce0000400000 */
.L_x_26:
[----:B------:R-:W-:Y:S05]  /*2c10*/  BSYNC.RECONVERGENT B1 ;  /* 0x0000000000017941 */ /* 0x000fea0003800200 */
.L_x_23:
[----:B------:R-:W-:-:S04]  /*2c20*/  FADD R7, R2, -R7 ;  /* 0x8000000702077221 */ /* 0x000fc80000000000 */
[----:B--2-4-:R-:W-:-:S07]  /*2c30*/  FFMA R0, R7, R21, R0 ;  /* 0x0000001507007223 */ /* 0x014fce0000000000 */
.L_x_22:
[----:B------:R-:W-:Y:S05]  /*2c40*/  BSYNC.RECONVERGENT B2 ;  /* 0x0000000000027941 */ /* 0x000fea0003800200 */
.L_x_21:
[----:B------:R-:W-:Y:S01]  /*2c50*/  IADD3 R6, PT, PT, R6, 0x1, RZ ;  /* 0x0000000106067810 */ /* 0x000fe20007ffe0ff */
[----:B------:R-:W-:Y:S01]  /*2c60*/  IMAD.MOV.U32 R16, RZ, RZ, R9 ;  /* 0x000000ffff107224 */ /* 0x000fe200078e0009 */
[----:B------:R-:W-:Y:S01]  /*2c70*/  MOV R17, R8 ;  /* 0x0000000800117202 */ /* 0x000fe20000000f00 */
[----:B------:R-:W-:Y:S01]  /*2c80*/  IMAD.MOV.U32 R7, RZ, RZ, R2 ;  /* 0x000000ffff077224 */ /* 0x000fe200078e0002 */
[----:B------:R-:W-:-:S13]  /*2c90*/  ISETP.NE.AND P0, PT, R6, 0xea60, PT ;  /* 0x0000ea600600780c */ /* 0x000fda0003f05270 */
[----:B------:R-:W-:Y:S05]  /*2ca0*/  @P0 BRA `(.L_x_51) ;  /* 0xffffffe000c80947 */ /* 0x000fea000383ffff */
.L_x_15:
[----:B------:R-:W-:Y:S05]  /*2cb0*/  BSYNC.RECONVERGENT B0 ;  /* 0x0000000000007941 */ /* 0x000fea0003800200 */
.L_x_0:
[----:B------:R-:W-:Y:S05]  /*2cc0*/  WARPSYNC.ALL ;  /* 0x0000000000007948 */ /* 0x000fea0003800000 */
[----:B------:R-:W4:Y:S02]  /*2cd0*/  LDC.64 R4, c[0x0][0x380] ;  /* 0x0000e000ff047b82 */ /* 0x000f240000000a00 */
[----:B----4-:R-:W-:-:S05]  /*2ce0*/  IMAD.WIDE R2, R3, 0x4, R4 ;  /* 0x0000000403027825 */ /* 0x010fca00078e0204 */
[----:B------:R-:W-:Y:S01]  /*2cf0*/  STG.E desc[UR6][R2.64], R0 ;  /* 0x0000000002007986 */ /* 0x000fe2000c101906 */
[----:B------:R-:W-:Y:S05]  /*2d00*/  EXIT ;  /* 0x000000000000794d */ /* 0x000fea0003800000 */
        .weak           $__internal_0_$__cuda_sm20_div_rn_f64_full
        .type           $__internal_0_$__cuda_sm20_div_rn_f64_full,@function
        .size           $__internal_0_$__cuda_sm20_div_rn_f64_full,($__internal_1_$__cuda_sm20_sqrt_rn_f32_slowpath - $__internal_0_$__cuda_sm20_div_rn_f64_full)
$__internal_0_$__cuda_sm20_div_rn_f64_full:
[----:B------:R-:W-:Y:S01]  /*2d10*/  FSETP.GEU.AND P2, PT, |R15|, 1.469367938527859385e-39, PT ;  /* 0x001000000f00780b */ /* 0x000fe20003f4e200 */
[----:B------:R-:W-:Y:S01]  /*2d20*/  IMAD.MOV.U32 R29, RZ, RZ, 0x1ca00000 ;  /* 0x1ca00000ff1d7424 */ /* 0x000fe200078e00ff */
[C---:B------:R-:W-:Y:S01]  /*2d30*/  FSETP.GEU.AND P0, PT, |R19|.reuse, 1.469367938527859385e-39, PT ;  /* 0x001000001300780b */ /* 0x040fe20003f0e200 */
[----:B------:R-:W-:Y:S01]  /*2d40*/  BSSY.RECONVERGENT B4, `(.L_x_52) ;  /* 0x0000054000047945 */ /* 0x000fe20003800200 */
[----:B------:R-:W-:Y:S02]  /*2d50*/  LOP3.LUT R16, R19, 0x800fffff, RZ, 0xc0, !PT ;  /* 0x800fffff13107812 */ /* 0x000fe400078ec0ff */
[----:B------:R-:W-:Y:S02]  /*2d60*/  LOP3.LUT R28, R15, 0x7ff00000, RZ, 0xc0, !PT ;  /* 0x7ff000000f1c7812 */ /* 0x000fe400078ec0ff */
[----:B------:R-:W-:Y:S02]  /*2d70*/  LOP3.LUT R17, R16, 0x3ff00000, RZ, 0xfc, !PT ;  /* 0x3ff0000010117812 */ /* 0x000fe400078efcff */
[----:B------:R-:W-:-:S02]  /*2d80*/  MOV R16, R18 ;  /* 0x0000001200107202 */ /* 0x000fc40000000f00 */
[C---:B------:R-:W-:Y:S01]  /*2d90*/  LOP3.LUT R31, R19.reuse, 0x7ff00000, RZ, 0xc0, !PT ;  /* 0x7ff00000131f7812 */ /* 0x040fe200078ec0ff */
[----:B------:R-:W-:Y:S01]  /*2da0*/  @!P2 IMAD.MOV.U32 R22, RZ, RZ, RZ ;  /* 0x000000ffff16a224 */ /* 0x000fe200078e00ff */
[----:B------:R-:W-:Y:S01]  /*2db0*/  @!P2 LOP3.LUT R21, R19, 0x7ff00000, RZ, 0xc0, !PT ;  /* 0x7ff000001315a812 */ /* 0x000fe200078ec0ff */
[----:B------:R-:W-:Y:S01]  /*2dc0*/  @!P0 DMUL R16, R18, 8.98846567431157953865e+307 ;  /* 0x7fe0000012108828 */ /* 0x000fe20000000000 */
[C---:B------:R-:W-:Y:S02]  /*2dd0*/  ISETP.GE.U32.AND P1, PT, R28.reuse, R31, PT ;  /* 0x0000001f1c00720c */ /* 0x040fe40003f26070 */
[----:B------:R-:W-:Y:S02]  /*2de0*/  @!P2 ISETP.GE.U32.AND P3, PT, R28, R21, PT ;  /* 0x000000151c00a20c */ /* 0x000fe40003f66070 */
[C---:B------:R-:W-:Y:S01]  /*2df0*/  SEL R21, R29.reuse, 0x63400000, !P1 ;  /* 0x634000001d157807 */ /* 0x040fe20004800000 */
[----:B------:R-:W0:Y:S01]  /*2e00*/  MUFU.RCP64H R25, R17 ;  /* 0x0000001100197308 */ /* 0x000e220000001800 */
[----:B------:R-:W-:-:S02]  /*2e10*/  @!P2 SEL R23, R29, 0x63400000, !P3 ;  /* 0x634000001d17a807 */ /* 0x000fc40005800000 */
[--C-:B------:R-:W-:Y:S02]  /*2e20*/  LOP3.LUT R21, R21, 0x800fffff, R15.reuse, 0xf8, !PT ;  /* 0x800fffff15157812 */ /* 0x100fe400078ef80f */
[----:B------:R-:W-:Y:S02]  /*2e30*/  @!P2 LOP3.LUT R23, R23, 0x80000000, R15, 0xf8, !PT ;  /* 0x800000001717a812 */ /* 0x000fe400078ef80f */
[----:B------:R-:W-:Y:S02]  /*2e40*/  MOV R20, R14 ;  /* 0x0000000e00147202 */ /* 0x000fe40000000f00 */
[----:B------:R-:W-:Y:S02]  /*2e50*/  @!P2 LOP3.LUT R23, R23, 0x100000, RZ, 0xfc, !PT ;  /* 0x001000001717a812 */ /* 0x000fe400078efcff */
[----:B------:R-:W-:Y:S02]  /*2e60*/  MOV R24, 0x1 ;  /* 0x0000000100187802 */ /* 0x000fe40000000f00 */
[----:B------:R-:W-:-:S02]  /*2e70*/  @!P0 LOP3.LUT R31, R17, 0x7ff00000, RZ, 0xc0, !PT ;  /* 0x7ff00000111f8812 */ /* 0x000fc400078ec0ff */
[----:B------:R-:W-:Y:S02]  /*2e80*/  @!P2 DFMA R20, R20, 2, -R22 ;  /* 0x400000001414a82b */ /* 0x000fe40000000816 */
[----:B0-----:R-:W-:-:S08]  /*2e90*/  DFMA R22, R24, -R16, 1 ;  /* 0x3ff000001816742b */ /* 0x001fd00000000810 */
[----:B------:R-:W-:-:S08]  /*2ea0*/  DFMA R22, R22, R22, R22 ;  /* 0x000000161616722b */ /* 0x000fd00000000016 */
[----:B------:R-:W-:-:S08]  /*2eb0*/  DFMA R22, R24, R22, R24 ;  /* 0x000000161816722b */ /* 0x000fd00000000018 */
[----:B------:R-:W-:-:S08]  /*2ec0*/  DFMA R24, R22, -R16, 1 ;  /* 0x3ff000001618742b */ /* 0x000fd00000000810 */
[----:B------:R-:W-:-:S08]  /*2ed0*/  DFMA R22, R22, R24, R22 ;  /* 0x000000181616722b */ /* 0x000fd00000000016 */
[----:B------:R-:W-:-:S08]  /*2ee0*/  DMUL R24, R22, R20 ;  /* 0x0000001416187228 */ /* 0x000fd00000000000 */
[----:B------:R-:W-:-:S08]  /*2ef0*/  DFMA R26, R24, -R16, R20 ;  /* 0x80000010181a722b */ /* 0x000fd00000000014 */
[----:B------:R-:W-:Y:S01]  /*2f00*/  DFMA R26, R22, R26, R24 ;  /* 0x0000001a161a722b */ /* 0x000fe20000000018 */
[----:B------:R-:W-:Y:S01]  /*2f10*/  IMAD.MOV.U32 R24, RZ, RZ, R28 ;  /* 0x000000ffff187224 */ /* 0x000fe200078e001c */
[----:B------:R-:W-:-:S04]  /*2f20*/  @!P2 LOP3.LUT R24, R21, 0x7ff00000, RZ, 0xc0, !PT ;  /* 0x7ff000001518a812 */ /* 0x000fc800078ec0ff */
[----:B------:R-:W-:-:S04]  /*2f30*/  IADD3 R22, PT, PT, R24, -0x1, RZ ;  /* 0xffffffff18167810 */ /* 0x000fc80007ffe0ff */
[----:B------:R-:W-:Y:S01]  /*2f40*/  ISETP.GT.U32.AND P0, PT, R22, 0x7feffffe, PT ;  /* 0x7feffffe1600780c */ /* 0x000fe20003f04070 */
[----:B------:R-:W-:-:S05]  /*2f50*/  VIADD R22, R31, 0xffffffff ;  /* 0xffffffff1f167836 */ /* 0x000fca0000000000 */
[----:B------:R-:W-:-:S13]  /*2f60*/  ISETP.GT.U32.OR P0, PT, R22, 0x7feffffe, P0 ;  /* 0x7feffffe1600780c */ /* 0x000fda0000704470 */
[----:B------:R-:W-:Y:S05]  /*2f70*/  @P0 BRA `(.L_x_53) ;  /* 0x00000000006c0947 */ /* 0x000fea0003800000 */
[----:B------:R-:W-:-:S04]  /*2f80*/  LOP3.LUT R15, R19, 0x7ff00000, RZ, 0xc0, !PT ;  /* 0x7ff00000130f7812 */ /* 0x000fc800078ec0ff */
[CC--:B------:R-:W-:Y:S02]  /*2f90*/  VIADDMNMX R14, R28.reuse, -R15.reuse, 0xb9600000, !PT ;  /* 0xb96000001c0e7446 */ /* 0x0c0fe4000780090f */
[----:B------:R-:W-:Y:S02]  /*2fa0*/  ISETP.GE.U32.AND P0, PT, R28, R15, PT ;  /* 0x0000000f1c00720c */ /* 0x000fe40003f06070 */
[----:B------:R-:W-:Y:S02]  /*2fb0*/  VIMNMX R14, PT, PT, R14, 0x46a00000, PT ;  /* 0x46a000000e0e7848 */ /* 0x000fe40003fe0100 */
[----:B------:R-:W-:-:S04]  /*2fc0*/  SEL R29, R29, 0x63400000, !P0 ;  /* 0x634000001d1d7807 */ /* 0x000fc80004000000 */
[----:B------:R-:W-:Y:S02]  /*2fd0*/  IADD3 R24, PT, PT, -R29, R14, RZ ;  /* 0x0000000e1d187210 */ /* 0x000fe40007ffe1ff */
[----:B------:R-:W-:-:S03]  /*2fe0*/  MOV R14, RZ ;  /* 0x000000ff000e7202 */ /* 0x000fc60000000f00 */
[----:B------:R-:W-:-:S06]  /*2ff0*/  VIADD R15, R24, 0x7fe00000 ;  /* 0x7fe00000180f7836 */ /* 0x000fcc0000000000 */
[----:B------:R-:W-:-:S10]  /*3000*/  DMUL R22, R26, R14 ;  /* 0x0000000e1a167228 */ /* 0x000fd40000000000 */
[----:B------:R-:W-:-:S13]  /*3010*/  FSETP.GTU.AND P0, PT, |R23|, 1.469367938527859385e-39, PT ;  /* 0x001000001700780b */ /* 0x000fda0003f0c200 */
[----:B------:R-:W-:Y:S05]  /*3020*/  @P0 BRA `(.L_x_54) ;  /* 0x0000000000940947 */ /* 0x000fea0003800000 */
[----:B------:R-:W-:Y:S01]  /*3030*/  DFMA R16, R26, -R16, R20 ;  /* 0x800000101a10722b */ /* 0x000fe20000000014 */
[----:B------:R-:W-:-:S09]  /*3040*/  IMAD.MOV.U32 R14, RZ, RZ, RZ ;  /* 0x000000ffff0e7224 */ /* 0x000fd200078e00ff */
[C---:B------:R-:W-:Y:S02]  /*3050*/  FSETP.NEU.AND P0, PT, R17.reuse, RZ, PT ;  /* 0x000000ff1100720b */ /* 0x040fe40003f0d000 */
[----:B------:R-:W-:-:S04]  /*3060*/  LOP3.LUT R19, R17, 0x80000000, R19, 0x48, !PT ;  /* 0x8000000011137812 */ /* 0x000fc800078e4813 */
[----:B------:R-:W-:-:S07]  /*3070*/  LOP3.LUT R15, R19, R15, RZ, 0xfc, !PT ;  /* 0x0000000f130f7212 */ /* 0x000fce00078efcff */
[----:B------:R-:W-:Y:S05]  /*3080*/  @!P0 BRA `(.L_x_54) ;  /* 0x00000000007c8947 */ /* 0x000fea0003800000 */
[----:B------:R-:W-:Y:S01]  /*3090*/  IADD3 R17, PT, PT, -R24, RZ, RZ ;  /* 0x000000ff18117210 */ /* 0x000fe20007ffe1ff */
[----:B------:R-:W-:Y:S01]  /*30a0*/  IMAD.MOV.U32 R16, RZ, RZ, RZ ;  /* 0x000000ffff107224 */ /* 0x000fe200078e00ff */
[----:B------:R-:W-:-:S05]  /*30b0*/  DMUL.RP R14, R26, R14 ;  /* 0x0000000e1a0e7228 */ /* 0x000fca0000008000 */
[----:B------:R-:W-:-:S05]  /*30c0*/  DFMA R16, R22, -R16, R26 ;  /* 0x800000101610722b */ /* 0x000fca000000001a */
[----:B------:R-:W-:Y:S02]  /*30d0*/  LOP3.LUT R19, R15, R19, RZ, 0x3c, !PT ;  /* 0x000000130f137212 */ /* 0x000fe400078e3cff */
[----:B------:R-:W-:-:S04]  /*30e0*/  IADD3 R16, PT, PT, -R24, -0x43300000, RZ ;  /* 0xbcd0000018107810 */ /* 0x000fc80007ffe1ff */
[----:B------:R-:W-:-:S04]  /*30f0*/  FSETP.NEU.AND P0, PT, |R17|, R16, PT ;  /* 0x000000101100720b */ /* 0x000fc80003f0d200 */
[----:B------:R-:W-:Y:S02]  /*3100*/  FSEL R22, R14, R22, !P0 ;  /* 0x000000160e167208 */ /* 0x000fe40004000000 */
[----:B------:R-:W-:Y:S01]  /*3110*/  FSEL R23, R19, R23, !P0 ;  /* 0x0000001713177208 */ /* 0x000fe20004000000 */
[----:B------:R-:W-:Y:S06]  /*3120*/  BRA `(.L_x_54) ;  /* 0x0000000000547947 */ /* 0x000fec0003800000 */
.L_x_53:
[----:B------:R-:W-:-:S14]  /*3130*/  DSETP.NAN.AND P0, PT, R14, R14, PT ;  /* 0x0000000e0e00722a */ /* 0x000fdc0003f08000 */
[----:B------:R-:W-:Y:S05]  /*3140*/  @P0 BRA `(.L_x_55) ;  /* 0x0000000000440947 */ /* 0x000fea0003800000 */
[----:B------:R-:W-:-:S14]  /*3150*/  DSETP.NAN.AND P0, PT, R18, R18, PT ;  /* 0x000000121200722a */ /* 0x000fdc0003f08000 */
[----:B------:R-:W-:Y:S05]  /*3160*/  @P0 BRA `(.L_x_56) ;  /* 0x0000000000300947 */ /* 0x000fea0003800000 */
[----:B------:R-:W-:Y:S01]  /*3170*/  ISETP.NE.AND P0, PT, R24, R31, PT ;  /* 0x0000001f1800720c */ /* 0x000fe20003f05270 */
[----:B------:R-:W-:Y:S01]  /*3180*/  IMAD.MOV.U32 R23, RZ, RZ, -0x80000 ;  /* 0xfff80000ff177424 */ /* 0x000fe200078e00ff */
[----:B------:R-:W-:-:S11]  /*3190*/  MOV R22, 0x0 ;  /* 0x0000000000167802 */ /* 0x000fd60000000f00 */
[----:B------:R-:W-:Y:S05]  /*31a0*/  @!P0 BRA `(.L_x_54) ;  /* 0x0000000000348947 */ /* 0x000fea0003800000 */
[----:B------:R-:W-:Y:S02]  /*31b0*/  ISETP.NE.AND P0, PT, R24, 0x7ff00000, PT ;  /* 0x7ff000001800780c */ /* 0x000fe40003f05270 */
[----:B------:R-:W-:Y:S02]  /*31c0*/  LOP3.LUT R23, R15, 0x80000000, R19, 0x48, !PT ;  /* 0x800000000f177812 */ /* 0x000fe400078e4813 */
[----:B------:R-:W-:-:S13]  /*31d0*/  ISETP.EQ.OR P0, PT, R31, RZ, !P0 ;  /* 0x000000ff1f00720c */ /* 0x000fda0004702670 */
[----:B------:R-:W-:Y:S02]  /*31e0*/  @P0 LOP3.LUT R14, R23, 0x7ff00000, RZ, 0xfc, !PT ;  /* 0x7ff00000170e0812 */ /* 0x000fe400078efcff */
[----:B------:R-:W-:Y:S01]  /*31f0*/  @!P0 MOV R22, RZ ;  /* 0x000000ff00168202 */ /* 0x000fe20000000f00 */
[----:B------:R-:W-:Y:S01]  /*3200*/  @P0 IMAD.MOV.U32 R22, RZ, RZ, RZ ;  /* 0x000000ffff160224 */ /* 0x000fe200078e00ff */
[----:B------:R-:W-:Y:S01]  /*3210*/  @P0 MOV R23, R14 ;  /* 0x0000000e00170202 */ /* 0x000fe20000000f00 */
[----:B------:R-:W-:Y:S06]  /*3220*/  BRA `(.L_x_54) ;  /* 0x0000000000147947 */ /* 0x000fec0003800000 */
.L_x_56:
[----:B------:R-:W-:Y:S01]  /*3230*/  LOP3.LUT R23, R19, 0x80000, RZ, 0xfc, !PT ;  /* 0x0008000013177812 */ /* 0x000fe200078efcff */
[----:B------:R-:W-:Y:S01]  /*3240*/  IMAD.MOV.U32 R22, RZ, RZ, R18 ;  /* 0x000000ffff167224 */ /* 0x000fe200078e0012 */
[----:B------:R-:W-:Y:S06]  /*3250*/  BRA `(.L_x_54) ;  /* 0x0000000000087947 */ /* 0x000fec0003800000 */
.L_x_55:
[----:B------:R-:W-:Y:S02]  /*3260*/  LOP3.LUT R23, R15, 0x80000, RZ, 0xfc, !PT ;  /* 0x000800000f177812 */ /* 0x000fe400078efcff */
[----:B------:R-:W-:-:S07]  /*3270*/  MOV R22, R14 ;  /* 0x0000000e00167202 */ /* 0x000fce0000000f00 */
.L_x_54:
[----:B------:R-:W-:Y:S05]  /*3280*/  BSYNC.RECONVERGENT B4 ;  /* 0x0000000000047941 */ /* 0x000fea0003800200 */
.L_x_52:
[----:B------:R-:W-:Y:S02]  /*3290*/  HFMA2 R15, -RZ, RZ, 0, 0 ;  /* 0x00000000ff0f7431 */ /* 0x000fe400000001ff */
[----:B------:R-:W-:Y:S01]  /*32a0*/  IMAD.MOV.U32 R14, RZ, RZ, R4 ;  /* 0x000000ffff0e7224 */ /* 0x000fe200078e0004 */
[----:B------:R-:W-:Y:S01]  /*32b0*/  MOV R17, R23 ;  /* 0x0000001700117202 */ /* 0x000fe20000000f00 */
[----:B------:R-:W-:Y:S02]  /*32c0*/  IMAD.MOV.U32 R16, RZ, RZ, R22 ;  /* 0x000000ffff107224 */ /* 0x000fe400078e0016 */
[----:B------:R-:W-:Y:S05]  /*32d0*/  RET.REL.NODEC R14 `(_Z19calcAccumLULCEffectPfPKiPKhS3_PKfS5_S5_S5_S1_iifffii) ;  /* 0xffffffcc0e487950 */ /* 0x000fea0003c3ffff */
        .weak           $__internal_1_$__cuda_sm20_sqrt_rn_f32_slowpath
        .type           $__internal_1_$__cuda_sm20_sqrt_rn_f32_slowpath,@function
        .size           $__internal_1_$__cuda_sm20_sqrt_rn_f32_slowpath,($__internal_2_$__cuda_sm3x_div_rn_noftz_f32_slowpath - $__internal_1_$__cuda_sm20_sqrt_rn_f32_slowpath)
$__internal_1_$__cuda_sm20_sqrt_rn_f32_slowpath:
[----:B------:R-:W-:-:S13]  /*32e0*/  LOP3.LUT P0, RZ, R4, 0x7fffffff, RZ, 0xc0, !PT ;  /* 0x7fffffff04ff7812 */ /* 0x000fda000780c0ff */
[----:B------:R-:W-:Y:S01]  /*32f0*/  @!P0 IMAD.MOV.U32 R14, RZ, RZ, R4 ;  /* 0x000000ffff0e8224 */ /* 0x000fe200078e0004 */
[----:B------:R-:W-:Y:S06]  /*3300*/  @!P0 BRA `(.L_x_57) ;  /* 0x0000000000408947 */ /* 0x000fec0003800000 */
[----:B------:R-:W-:-:S13]  /*3310*/  FSETP.GEU.FTZ.AND P0, PT, R4, RZ, PT ;  /* 0x000000ff0400720b */ /* 0x000fda0003f1e000 */
[----:B------:R-:W-:Y:S01]  /*3320*/  @!P0 MOV R14, 0x7fffffff ;  /* 0x7fffffff000e8802 */ /* 0x000fe20000000f00 */
[----:B------:R-:W-:Y:S06]  /*3330*/  @!P0 BRA `(.L_x_57) ;  /* 0x0000000000348947 */ /* 0x000fec0003800000 */
[----:B------:R-:W-:-:S13]  /*3340*/  FSETP.GTU.FTZ.AND P0, PT, |R4|, +INF , PT ;  /* 0x7f8000000400780b */ /* 0x000fda0003f1c200 */
[----:B------:R-:W-:Y:S01]  /*3350*/  @P0 FADD.FTZ R14, R4, 1 ;  /* 0x3f800000040e0421 */ /* 0x000fe20000010000 */
[----:B------:R-:W-:Y:S06]  /*3360*/  @P0 BRA `(.L_x_57) ;  /* 0x0000000000280947 */ /* 0x000fec0003800000 */
[----:B------:R-:W-:-:S13]  /*3370*/  FSETP.NEU.FTZ.AND P0, PT, |R4|, +INF , PT ;  /* 0x7f8000000400780b */ /* 0x000fda0003f1d200 */
[----:B------:R-:W-:-:S04]  /*3380*/  @P0 FFMA R15, R4, 1.84467440737095516160e+19, RZ ;  /* 0x5f800000040f0823 */ /* 0x000fc800000000ff */
[----:B------:R-:W0:Y:S02]  /*3390*/  @P0 MUFU.RSQ R14, R15 ;  /* 0x0000000f000e0308 */ /* 0x000e240000001400 */
[----:B0-----:R-:W-:Y:S01]  /*33a0*/  @P0 FMUL.FTZ R20, R15, R14 ;  /* 0x0000000e0f140220 */ /* 0x001fe20000410000 */
[----:B------:R-:W-:Y:S01]  /*33b0*/  @P0 FMUL.FTZ R22, R14, 0.5 ;  /* 0x3f0000000e160820 */ /* 0x000fe20000410000 */
[----:B------:R-:W-:Y:S02]  /*33c0*/  @!P0 IMAD.MOV.U32 R14, RZ, RZ, R4 ;  /* 0x000000ffff0e8224 */ /* 0x000fe400078e0004 */
[----:B------:R-:W-:-:S04]  /*33d0*/  @P0 FADD.FTZ R21, -R20, -RZ ;  /* 0x800000ff14150221 */ /* 0x000fc80000010100 */
[----:B------:R-:W-:-:S04]  /*33e0*/  @P0 FFMA R21, R20, R21, R15 ;  /* 0x0000001514150223 */ /* 0x000fc8000000000f */
[----:B------:R-:W-:-:S04]  /*33f0*/  @P0 FFMA R21, R21, R22, R20 ;  /* 0x0000001615150223 */ /* 0x000fc80000000014 */
[----:B------:R-:W-:-:S07]  /*3400*/  @P0 FMUL.FTZ R14, R21, 2.3283064365386962891e-10 ;  /* 0x2f800000150e0820 */ /* 0x000fce0000410000 */
.L_x_57:
[----:B------:R-:W-:Y:S01]  /*3410*/  HFMA2 R15, -RZ, RZ, 0, 0 ;  /* 0x00000000ff0f7431 */ /* 0x000fe200000001ff */
[----:B------:R-:W-:Y:S01]  /*3420*/  MOV R4, R14 ;  /* 0x0000000e00047202 */ /* 0x000fe20000000f00 */
[----:B------:R-:W-:-:S04]  /*3430*/  IMAD.MOV.U32 R14, RZ, RZ, R23 ;  /* 0x000000ffff0e7224 */ /* 0x000fc800078e0017 */
[----:B------:R-:W-:Y:S05]  /*3440*/  RET.REL.NODEC R14 `(_Z19calcAccumLULCEffectPfPKiPKhS3_PKfS5_S5_S5_S1_iifffii) ;  /* 0xffffffc80eec7950 */ /* 0x000fea0003c3ffff */
        .weak           $__internal_2_$__cuda_sm3x_div_rn_noftz_f32_slowpath
        .type           $__internal_2_$__cuda_sm3x_div_rn_noftz_f32_slowpath,@function
        .size           $__internal_2_$__cuda_sm3x_div_rn_noftz_f32_slowpath,(.L_x_72 - $__internal_2_$__cuda_sm3x_div_rn_noftz_f32_slowpath)
$__internal_2_$__cuda_sm3x_div_rn_noftz_f32_slowpath:
[----:B------:R-:W-:Y:S01]  /*3450*/  SHF.R.U32.HI R17, RZ, 0x17, R11 ;  /* 0x00000017ff117819 */ /* 0x000fe2000001160b */
[----:B------:R-:W-:Y:S01]  /*3460*/  BSSY.RECONVERGENT B4, `(.L_x_58) ;  /* 0x0000062000047945 */ /* 0x000fe20003800200 */
[----:B------:R-:W-:Y:S02]  /*3470*/  SHF.R.U32.HI R16, RZ, 0x17, R4 ;  /* 0x00000017ff107819 */ /* 0x000fe40000011604 */
[----:B------:R-:W-:Y:S02]  /*3480*/  LOP3.LUT R17, R17, 0xff, RZ, 0xc0, !PT ;  /* 0x000000ff11117812 */ /* 0x000fe400078ec0ff */
[----:B------:R-:W-:-:S03]  /*3490*/  LOP3.LUT R20, R16, 0xff, RZ, 0xc0, !PT ;  /* 0x000000ff10147812 */ /* 0x000fc600078ec0ff */
[----:B------:R-:W-:Y:S01]  /*34a0*/  VIADD R19, R17, 0xffffffff ;  /* 0xffffffff11137836 */ /* 0x000fe20000000000 */
[----:B------:R-:W-:-:S04]  /*34b0*/  IADD3 R18, PT, PT, R20, -0x1, RZ ;  /* 0xffffffff14127810 */ /* 0x000fc80007ffe0ff */
[----:B------:R-:W-:-:S04]  /*34c0*/  ISETP.GT.U32.AND P0, PT, R19, 0xfd, PT ;  /* 0x000000fd1300780c */ /* 0x000fc80003f04070 */
[----:B------:R-:W-:-:S13]  /*34d0*/  ISETP.GT.U32.OR P0, PT, R18, 0xfd, P0 ;  /* 0x000000fd1200780c */ /* 0x000fda0000704470 */
[----:B------:R-:W-:Y:S01]  /*34e0*/  @!P0 IMAD.MOV.U32 R16, RZ, RZ, RZ ;  /* 0x000000ffff108224 */ /* 0x000fe200078e00ff */
[----:B------:R-:W-:Y:S06]  /*34f0*/  @!P0 BRA `(.L_x_59) ;  /* 0x00000000005c8947 */ /* 0x000fec0003800000 */
[----:B------:R-:W-:Y:S02]  /*3500*/  FSETP.GTU.FTZ.AND P0, PT, |R4|, +INF , PT ;  /* 0x7f8000000400780b */ /* 0x000fe40003f1c200 */
[----:B------:R-:W-:-:S04]  /*3510*/  FSETP.GTU.FTZ.AND P1, PT, |R11|, +INF , PT ;  /* 0x7f8000000b00780b */ /* 0x000fc80003f3c200 */
[----:B------:R-:W-:-:S13]  /*3520*/  PLOP3.LUT P0, PT, P0, P1, PT, 0xf8, 0x8f ;  /* 0x00000000008f781c */ /* 0x000fda0000703f70 */
[----:B------:R-:W-:Y:S05]  /*3530*/  @P0 BRA `(.L_x_60) ;  /* 0x00000004004c0947 */ /* 0x000fea0003800000 */
[----:B------:R-:W-:-:S13]  /*3540*/  LOP3.LUT P0, RZ, R11, 0x7fffffff, R4, 0xc8, !PT ;  /* 0x7fffffff0bff7812 */ /* 0x000fda000780c804 */
[----:B------:R-:W-:Y:S05]  /*3550*/  @!P0 BRA `(.L_x_61) ;  /* 0x00000004003c8947 */ /* 0x000fea0003800000 */
[C---:B------:R-:W-:Y:S02]  /*3560*/  FSETP.NEU.FTZ.AND P1, PT, |R4|.reuse, +INF , PT ;  /* 0x7f8000000400780b */ /* 0x040fe40003f3d200 */
[----:B------:R-:W-:Y:S02]  /*3570*/  FSETP.NEU.FTZ.AND P2, PT, |R11|, +INF , PT ;  /* 0x7f8000000b00780b */ /* 0x000fe40003f5d200 */
[----:B------:R-:W-:-:S11]  /*3580*/  FSETP.NEU.FTZ.AND P0, PT, |R4|, +INF , PT ;  /* 0x7f8000000400780b */ /* 0x000fd60003f1d200 */
[----:B------:R-:W-:Y:S05]  /*3590*/  @!P2 BRA !P1, `(.L_x_61) ;  /* 0x00000004002ca947 */ /* 0x000fea0004800000 */
[----:B------:R-:W-:-:S04]  /*35a0*/  LOP3.LUT P1, RZ, R4, 0x7fffffff, RZ, 0xc0, !PT ;  /* 0x7fffffff04ff7812 */ /* 0x000fc8000782c0ff */
[----:B------:R-:W-:-:S13]  /*35b0*/  PLOP3.LUT P1, PT, P2, P1, PT, 0x2f, 0xf2 ;  /* 0x0000000000f2781c */ /* 0x000fda0001722577 */
[----:B------:R-:W-:Y:S05]  /*35c0*/  @P1 BRA `(.L_x_62) ;  /* 0x0000000400181947 */ /* 0x000fea0003800000 */
[----:B------:R-:W-:-:S04]  /*35d0*/  LOP3.LUT P1, RZ, R11, 0x7fffffff, RZ, 0xc0, !PT ;  /* 0x7fffffff0bff7812 */ /* 0x000fc8000782c0ff */
[----:B------:R-:W-:-:S13]  /*35e0*/  PLOP3.LUT P0, PT, P0, P1, PT, 0x2f, 0xf2 ;  /* 0x0000000000f2781c */ /* 0x000fda0000702577 */
[----:B------:R-:W-:Y:S05]  /*35f0*/  @P0 BRA `(.L_x_63) ;  /* 0x0000000400000947 */ /* 0x000fea0003800000 */
[----:B------:R-:W-:Y:S02]  /*3600*/  ISETP.GE.AND P0, PT, R18, RZ, PT ;  /* 0x000000ff1200720c */ /* 0x000fe40003f06270 */
[----:B------:R-:W-:-:S11]  /*3610*/  ISETP.GE.AND P1, PT, R19, RZ, PT ;  /* 0x000000ff1300720c */ /* 0x000fd60003f26270 */
[----:B------:R-:W-:Y:S01]  /*3620*/  @P0 MOV R16, RZ ;  /* 0x000000ff00100202 */ /* 0x000fe20000000f00 */
[----:B------:R-:W-:Y:S02]  /*3630*/  @!P0 IMAD.MOV.U32 R16, RZ, RZ, -0x40 ;  /* 0xffffffc0ff108424 */ /* 0x000fe400078e00ff */
[----:B------:R-:W-:Y:S01]  /*3640*/  @!P0 FFMA R4, R4, 1.84467440737095516160e+19, RZ ;  /* 0x5f80000004048823 */ /* 0x000fe200000000ff */
[----:B------:R-:W-:Y:S02]  /*3650*/  @!P1 FFMA R11, R11, 1.84467440737095516160e+19, RZ ;  /* 0x5f8000000b0b9823 */ /* 0x000fe400000000ff */
[----:B------:R-:W-:-:S07]  /*3660*/  @!P1 IADD3 R16, PT, PT, R16, 0x40, RZ ;  /* 0x0000004010109810 */ /* 0x000fce0007ffe0ff */
.L_x_59:
[----:B------:R-:W-:Y:S01]  /*3670*/  LEA R18, R17, 0xc0800000, 0x17 ;  /* 0xc080000011127811 */ /* 0x000fe200078eb8ff */
[----:B------:R-:W-:Y:S04]  /*3680*/  BSSY.RECONVERGENT B5, `(.L_x_64) ;  /* 0x0000036000057945 */ /* 0x000fe80003800200 */
[----:B------:R-:W-:Y:S01]  /*3690*/  IMAD.IADD R18, R11, 0x1, -R18 ;  /* 0x000000010b127824 */ /* 0x000fe200078e0a12 */
[----:B------:R-:W-:-:S03]  /*36a0*/  IADD3 R11, PT, PT, R20, -0x7f, RZ ;  /* 0xffffff81140b7810 */ /* 0x000fc60007ffe0ff */
[----:B------:R-:W0:Y:S01]  /*36b0*/  MUFU.RCP R19, R18 ;  /* 0x0000001200137308 */ /* 0x000e220000001000 */
[----:B------:R-:W-:Y:S01]  /*36c0*/  FADD.FTZ R21, -R18, -RZ ;  /* 0x800000ff12157221 */ /* 0x000fe20000010100 */
[C---:B------:R-:W-:Y:S01]  /*36d0*/  IMAD R4, R11.reuse, -0x800000, R4 ;  /* 0xff8000000b047824 */ /* 0x040fe200078e0204 */
[----:B------:R-:W-:-:S05]  /*36e0*/  IADD3 R17, PT, PT, R11, 0x7f, -R17 ;  /* 0x0000007f0b117810 */ /* 0x000fca0007ffe811 */
[----:B------:R-:W-:Y:S02]  /*36f0*/  IMAD.IADD R17, R17, 0x1, R16 ;  /* 0x0000000111117824 */ /* 0x000fe400078e0210 */
[----:B0-----:R-:W-:-:S04]  /*3700*/  FFMA R20, R19, R21, 1 ;  /* 0x3f80000013147423 */ /* 0x001fc80000000015 */
[----:B------:R-:W-:-:S04]  /*3710*/  FFMA R22, R19, R20, R19 ;  /* 0x0000001413167223 */ /* 0x000fc80000000013 */
[----:B------:R-:W-:-:S04]  /*3720*/  FFMA R19, R4, R22, RZ ;  /* 0x0000001604137223 */ /* 0x000fc800000000ff */
[----:B------:R-:W-:-:S04]  /*3730*/  FFMA R20, R21, R19, R4 ;  /* 0x0000001315147223 */ /* 0x000fc80000000004 */
[----:B------:R-:W-:-:S04]  /*3740*/  FFMA R19, R22, R20, R19 ;  /* 0x0000001416137223 */ /* 0x000fc80000000013 */
[----:B------:R-:W-:-:S04]  /*3750*/  FFMA R20, R21, R19, R4 ;  /* 0x0000001315147223 */ /* 0x000fc80000000004 */
[----:B------:R-:W-:-:S05]  /*3760*/  FFMA R4, R22, R20, R19 ;  /* 0x0000001416047223 */ /* 0x000fca0000000013 */
[----:B------:R-:W-:-:S04]  /*3770*/  SHF.R.U32.HI R11, RZ, 0x17, R4 ;  /* 0x00000017ff0b7819 */ /* 0x000fc80000011604 */
[----:B------:R-:W-:-:S04]  /*3780*/  LOP3.LUT R11, R11, 0xff, RZ, 0xc0, !PT ;  /* 0x000000ff0b0b7812 */ /* 0x000fc800078ec0ff */
[----:B------:R-:W-:-:S05]  /*3790*/  IADD3 R21, PT, PT, R11, R17, RZ ;  /* 0x000000110b157210 */ /* 0x000fca0007ffe0ff */
[----:B------:R-:W-:-:S05]  /*37a0*/  VIADD R11, R21, 0xffffffff ;  /* 0xffffffff150b7836 */ /* 0x000fca0000000000 */
[----:B------:R-:W-:-:S13]  /*37b0*/  ISETP.GE.U32.AND P0, PT, R11, 0xfe, PT ;  /* 0x000000fe0b00780c */ /* 0x000fda0003f06070 */
[----:B------:R-:W-:Y:S05]  /*37c0*/  @!P0 BRA `(.L_x_65) ;  /* 0x0000000000808947 */ /* 0x000fea0003800000 */
[----:B------:R-:W-:-:S13]  /*37d0*/  ISETP.GT.AND P0, PT, R21, 0xfe, PT ;  /* 0x000000fe1500780c */ /* 0x000fda0003f04270 */
[----:B------:R-:W-:Y:S05]  /*37e0*/  @P0 BRA `(.L_x_66) ;  /* 0x00000000006c0947 */ /* 0x000fea0003800000 */
[----:B------:R-:W-:-:S13]  /*37f0*/  ISETP.GE.AND P0, PT, R21, 0x1, PT ;  /* 0x000000011500780c */ /* 0x000fda0003f06270 */
[----:B------:R-:W-:Y:S05]  /*3800*/  @P0 BRA `(.L_x_67) ;  /* 0x0000000000740947 */ /* 0x000fea0003800000 */
[----:B------:R-:W-:Y:S02]  /*3810*/  ISETP.GE.AND P0, PT, R21, -0x18, PT ;  /* 0xffffffe81500780c */ /* 0x000fe40003f06270 */
[----:B------:R-:W-:-:S11]  /*3820*/  LOP3.LUT R4, R4, 0x80000000, RZ, 0xc0, !PT ;  /* 0x8000000004047812 */ /* 0x000fd600078ec0ff */
[----:B------:R-:W-:Y:S05]  /*3830*/  @!P0 BRA `(.L_x_67) ;  /* 0x0000000000688947 */ /* 0x000fea0003800000 */
[CCC-:B------:R-:W-:Y:S01]  /*3840*/  FFMA.RZ R11, R22.reuse, R20.reuse, R19.reuse ;  /* 0x00000014160b7223 */ /* 0x1c0fe2000000c013 */
[C---:B------:R-:W-:Y:S01]  /*3850*/  IADD3 R18, PT, PT, R21.reuse, 0x20, RZ ;  /* 0x0000002015127810 */ /* 0x040fe20007ffe0ff */
[CCC-:B------:R-:W-:Y:S01]  /*3860*/  FFMA.RM R16, R22.reuse, R20.reuse, R19.reuse ;  /* 0x0000001416107223 */ /* 0x1c0fe20000004013 */
[----:B------:R-:W-:Y:S02]  /*3870*/  ISETP.NE.AND P2, PT, R21, RZ, PT ;  /* 0x000000ff1500720c */ /* 0x000fe40003f45270 */
[----:B------:R-:W-:Y:S01]  /*3880*/  LOP3.LUT R17, R11, 0x7fffff, RZ, 0xc0, !PT ;  /* 0x007fffff0b117812 */ /* 0x000fe200078ec0ff */
[----:B------:R-:W-:Y:S01]  /*3890*/  FFMA.RP R11, R22, R20, R19 ;  /* 0x00000014160b7223 */ /* 0x000fe20000008013 */
[----:B------:R-:W-:Y:S01]  /*38a0*/  IMAD.MOV R19, RZ, RZ, -R21 ;  /* 0x000000ffff137224 */ /* 0x000fe200078e0a15 */
[----:B------:R-:W-:Y:S02]  /*38b0*/  ISETP.NE.AND P1, PT, R21, RZ, PT ;  /* 0x000000ff1500720c */ /* 0x000fe40003f25270 */
[----:B------:R-:W-:-:S02]  /*38c0*/  LOP3.LUT R17, R17, 0x800000, RZ, 0xfc, !PT ;  /* 0x0080000011117812 */ /* 0x000fc400078efcff */
[----:B------:R-:W-:Y:S02]  /*38d0*/  FSETP.NEU.FTZ.AND P0, PT, R11, R16, PT ;  /* 0x000000100b00720b */ /* 0x000fe40003f1d000 */
[----:B------:R-:W-:Y:S02]  /*38e0*/  SHF.L.U32 R18, R17, R18, RZ ;  /* 0x0000001211127219 */ /* 0x000fe400000006ff */
[----:B------:R-:W-:Y:S02]  /*38f0*/  SEL R16, R19, RZ, P2 ;  /* 0x000000ff13107207 */ /* 0x000fe40001000000 */
[----:B------:R-:W-:Y:S02]  /*3900*/  ISETP.NE.AND P1, PT, R18, RZ, P1 ;  /* 0x000000ff1200720c */ /* 0x000fe40000f25270 */
[----:B------:R-:W-:Y:S02]  /*3910*/  SHF.R.U32.HI R16, RZ, R16, R17 ;  /* 0x00000010ff107219 */ /* 0x000fe40000011611 */
[----:B------:R-:W-:-:S02]  /*3920*/  PLOP3.LUT P0, PT, P0, P1, PT, 0xf8, 0x8f ;  /* 0x00000000008f781c */ /* 0x000fc40000703f70 */
[----:B------:R-:W-:Y:S02]  /*3930*/  SHF.R.U32.HI R18, RZ, 0x1, R16 ;  /* 0x00000001ff127819 */ /* 0x000fe40000011610 */
[----:B------:R-:W-:-:S04]  /*3940*/  SEL R11, RZ, 0x1, !P0 ;  /* 0x00000001ff0b7807 */ /* 0x000fc80004000000 */
[----:B------:R-:W-:-:S04]  /*3950*/  LOP3.LUT R11, R11, 0x1, R18, 0xf8, !PT ;  /* 0x000000010b0b7812 */ /* 0x000fc800078ef812 */
[----:B------:R-:W-:-:S04]  /*3960*/  LOP3.LUT R11, R11, R16, RZ, 0xc0, !PT ;  /* 0x000000100b0b7212 */ /* 0x000fc800078ec0ff */
[----:B------:R-:W-:-:S04]  /*3970*/  IADD3 R11, PT, PT, R18, R11, RZ ;  /* 0x0000000b120b7210 */ /* 0x000fc80007ffe0ff */
[----:B------:R-:W-:Y:S01]  /*3980*/  LOP3.LUT R4, R11, R4, RZ, 0xfc, !PT ;  /* 0x000000040b047212 */ /* 0x000fe200078efcff */
[----:B------:R-:W-:Y:S06]  /*3990*/  BRA `(.L_x_67) ;  /* 0x0000000000107947 */ /* 0x000fec0003800000 */
.L_x_66:
[----:B------:R-:W-:-:S04]  /*39a0*/  LOP3.LUT R4, R4, 0x80000000, RZ, 0xc0, !PT ;  /* 0x8000000004047812 */ /* 0x000fc800078ec0ff */
[----:B------:R-:W-:Y:S01]  /*39b0*/  LOP3.LUT R4, R4, 0x7f800000, RZ, 0xfc, !PT ;  /* 0x7f80000004047812 */ /* 0x000fe200078efcff */
[----:B------:R-:W-:Y:S06]  /*39c0*/  BRA `(.L_x_67) ;  /* 0x0000000000047947 */ /* 0x000fec0003800000 */
.L_x_65:
[----:B------:R-:W-:-:S07]  /*39d0*/  IMAD R4, R17, 0x800000, R4 ;  /* 0x0080000011047824 */ /* 0x000fce00078e0204 */
.L_x_67:
[----:B------:R-:W-:Y:S05]  /*39e0*/  BSYNC.RECONVERGENT B5 ;  /* 0x0000000000057941 */ /* 0x000fea0003800200 */
.L_x_64:
[----:B------:R-:W-:Y:S05]  /*39f0*/  BRA `(.L_x_68) ;  /* 0x0000000000207947 */ /* 0x000fea0003800000 */
.L_x_63:
[----:B------:R-:W-:-:S04]  /*3a00*/  LOP3.LUT R4, R11, 0x80000000, R4, 0x48, !PT ;  /* 0x800000000b047812 */ /* 0x000fc800078e4804 */
[----:B------:R-:W-:Y:S01]  /*3a10*/  LOP3.LUT R4, R4, 0x7f800000, RZ, 0xfc, !PT ;  /* 0x7f80000004047812 */ /* 0x000fe200078efcff */
[----:B------:R-:W-:Y:S06]  /*3a20*/  BRA `(.L_x_68) ;  /* 0x0000000000147947 */ /* 0x000fec0003800000 */
.L_x_62:
[----:B------:R-:W-:Y:S01]  /*3a30*/  LOP3.LUT R4, R11, 0x80000000, R4, 0x48, !PT ;  /* 0x800000000b047812 */ /* 0x000fe200078e4804 */
[----:B------:R-:W-:Y:S06]  /*3a40*/  BRA `(.L_x_68) ;  /* 0x00000000000c7947 */ /* 0x000fec0003800000 */
.L_x_61:
[----:B------:R-:W0:Y:S01]  /*3a50*/  MUFU.RSQ R4, -QNAN ;  /* 0xffc0000000047908 */ /* 0x000e220000001400 */
[----:B------:R-:W-:Y:S05]  /*3a60*/  BRA `(.L_x_68) ;  /* 0x0000000000047947 */ /* 0x000fea0003800000 */
.L_x_60:
[----:B------:R-:W-:-:S07]  /*3a70*/  FADD.FTZ R4, R4, R11 ;  /* 0x0000000b04047221 */ /* 0x000fce0000010000 */
.L_x_68:
[----:B------:R-:W-:Y:S05]  /*3a80*/  BSYNC.RECONVERGENT B4 ;  /* 0x0000000000047941 */ /* 0x000fea0003800200 */
.L_x_58:
[----:B------:R-:W-:-:S04]  /*3a90*/  HFMA2 R11, -RZ, RZ, 0, 0 ;  /* 0x00000000ff0b7431 */ /* 0x000fc800000001ff */
[----:B0-----:R-:W-:Y:S05]  /*3aa0*/  RET.REL.NODEC R10 `(_Z19calcAccumLULCEffectPfPKiPKhS3_PKfS5_S5_S5_S1_iifffii) ;  /* 0xffffffc40a547950 */ /* 0x001fea0003c3ffff */
.L_x_69:
[----:B------:R-:W-:-:S00]  /*3ab0*/  BRA `(.L_x_69) ;  /* 0xfffffffc00fc7947 */ /* 0x000fc0000383ffff */
[----:B------:R-:W-:-:S00]  /*3ac0*/  NOP ;  /* 0x0000000000007918 */ /* 0x000fc00000000000 */
        /* <DEDUP_REMOVED lines=11> */
.L_x_72:


//--------------------- .nv.shared.reserved.0     --------------------------
	.section	.nv.shared.reserved.0,"aw",@nobits
	.weak		__nv_reservedSMEM_offset_0_alias
	.size		__nv_reservedSMEM_offset_0_alias, 0, 64
	.other		__nv_reservedSMEM_offset_0_alias,@"STO_CUDA_RESERVED_SHARED STV_DEFAULT"
__nv_reservedSMEM_offset_0_alias:
	.zero		0
	.zero		64


//--------------------- .nv.constant0._Z19calcAccumLULCEffectPfPKiPKhS3_PKfS5_S5_S5_S1_iifffii --------------------------
	.section	.nv.constant0._Z19calcAccumLULCEffectPfPKiPKhS3_PKfS5_S5_S5_S1_iifffii,"a",@progbits
	.sectionflags	@""
	.align	4
.nv.constant0._Z19calcAccumLULCEffectPfPKiPKhS3_PKfS5_S5_S5_S1_iifffii:
	.zero		996


//--------------------- SYMBOLS --------------------------

	.type		.nv.reservedSmem.offset0,@object
	.size		.nv.reservedSmem.offset0,0x4
